// auto-generated by cutlass_sweep.gemm — config: {"arch": "sm_90", "cluster_m": 1, "cluster_n": 2, "dtype": "int8", "stages": 4, "tile_k": 128, "tile_m": 128, "tile_n": 128}
#include "cutlass/cutlass.h"
#include "cutlass/gemm/collective/collective_builder.hpp"
#include "cutlass/gemm/device/gemm_universal_adapter.h"
#include "cutlass/gemm/kernel/gemm_universal.hpp"
#include "cutlass/epilogue/collective/collective_builder.hpp"

using ElemA = int8_t;
using ElemB = int8_t;
using ElemCD = int8_t;
using Acc  = int32_t;
using TileShape    = cute::Shape<cute::_128, cute::_128, cute::_128>;
using ClusterShape = cute::Shape<cute::_1, cute::_2, cute::_1>;

using CollectiveEpilogue = typename cutlass::epilogue::collective::CollectiveBuilder<
    cutlass::arch::Sm90, cutlass::arch::OpClassTensorOp,
    TileShape, ClusterShape,
    cutlass::epilogue::collective::EpilogueTileAuto,
    Acc, Acc,
    ElemCD, cutlass::layout::RowMajor, 128 / cutlass::sizeof_bits<ElemCD>::value,
    ElemCD, cutlass::layout::RowMajor, 128 / cutlass::sizeof_bits<ElemCD>::value,
    cutlass::epilogue::collective::EpilogueScheduleAuto
  >::CollectiveOp;

using CollectiveMainloop = typename cutlass::gemm::collective::CollectiveBuilder<
    cutlass::arch::Sm90, cutlass::arch::OpClassTensorOp,
    ElemA, cutlass::layout::RowMajor, 128 / cutlass::sizeof_bits<ElemA>::value,
    ElemB, cutlass::layout::ColumnMajor, 128 / cutlass::sizeof_bits<ElemB>::value,
    Acc,
    TileShape, ClusterShape,
    cutlass::gemm::collective::StageCount<4>,
    cutlass::gemm::collective::KernelScheduleAuto
  >::CollectiveOp;

using GemmKernel = cutlass::gemm::kernel::GemmUniversal<
    cute::Shape<int,int,int,int>,
    CollectiveMainloop,
    CollectiveEpilogue
>;
using Gemm = cutlass::gemm::device::GemmUniversalAdapter<GemmKernel>;

// Force the device kernel symbol into the cubin without needing a host main.
auto* _anchor = &cutlass::device_kernel<GemmKernel>;


// ===== COMPILED SASS (sm_90a) =====

	.target	sm_90a

	.elftype	@"ET_EXEC"


//--------------------- .note.nv.tkinfo           --------------------------
	.section	.note.nv.tkinfo,"",@"SHT_NOTE"
	.sectionflags	@"SHF_NOTE_NV_TKINFO"
	.tkinfo
        /*0018*/ 	.word	0x00000002
        /*0030*/ 	.string	""
        /*0030*/ 	.string	"ptxas"
        /*0030*/ 	.string	"Cuda compilation tools, release 13.0, V13.0.88"
        /*0030*/ 	.string	"Build cuda_13.0.r13.0/compiler.36424714_0"
        /*0030*/ 	.string	"-arch sm_90a -m 64 "



//--------------------- .note.nv.cuinfo           --------------------------
	.section	.note.nv.cuinfo,"",@"SHT_NOTE"
	.sectionflags	@"SHF_NOTE_NV_CUINFO"
        /*0018*/ 	.short	0x0002
        /*001a*/ 	.short	0x005a
        /*001c*/ 	.short	0x0082
	.zero		2


//--------------------- .nv.info                  --------------------------
	.section	.nv.info,"",@"SHT_CUDA_INFO"
	.align	4


	//----- nvinfo : EIATTR_REGCOUNT
	.align		4
        /*0000*/ 	.byte	0x04, 0x2f
        /*0002*/ 	.short	(.L_15 - .L_14)
	.align		4
.L_14:
        /*0004*/ 	.word	index@(_ZN7cutlass13device_kernelINS_4gemm6kernel13GemmUniversalIN4cute5tupleIJiiiiEEENS1_10collective13CollectiveMmaINS1_34MainloopSm90TmaGmmaWarpSpecializedILi4ENS5_IJNS4_1CILi1EEENSA_ILi2EEESB_EEENS1_35KernelTmaWarpSpecializedCooperativeEEENS5_IJNSA_ILi128EEESG_SG_EEEaNS5_IJlSB_lEEEaSI_NS4_8TiledMMAINS4_8MMA_AtomIJNS4_4SM904GMMA27MMA_64x128x32_S32S8S8_SS_TNEEEENS4_6LayoutINS5_IJSC_SB_SB_EEENS5_IJSB_NSA_ILi0EEESR_EEEEENS5_IJNS4_10UnderscoreESU_SU_EEEEENS4_23SM90_TMA_LOAD_MULTICASTENS4_14ComposedLayoutINS4_7SwizzleILi3ELi4ELi3EEENS4_18smem_ptr_flag_bitsILi8EEENSP_INS5_IJNSA_ILi8EEESG_EEENS5_IJSG_SB_EEEEEEEvNS4_8identityENS4_13SM90_TMA_LOADES17_vS18_EENS_8epilogue10collective6detail29Sm90TmaWarpSpecializedAdapterINS1C_15DefaultEpilogueIaSI_SI_NS1B_6thread17LinearCombinationIaLi1EiiLNS1G_9ScaleType4KindE0ELNS_15FloatRoundStyleE2EaEENS1_15EpilogueDefaultEEEEEvvEEEEvNT_6ParamsE)
        /*0008*/ 	.word	0x000000a8


	//----- nvinfo : EIATTR_FRAME_SIZE
	.align		4
.L_15:
        /*000c*/ 	.byte	0x04, 0x11
        /*000e*/ 	.short	(.L_17 - .L_16)
	.align		4
.L_16:
        /*0010*/ 	.word	index@(_ZN7cutlass13device_kernelINS_4gemm6kernel13GemmUniversalIN4cute5tupleIJiiiiEEENS1_10collective13CollectiveMmaINS1_34MainloopSm90TmaGmmaWarpSpecializedILi4ENS5_IJNS4_1CILi1EEENSA_ILi2EEESB_EEENS1_35KernelTmaWarpSpecializedCooperativeEEENS5_IJNSA_ILi128EEESG_SG_EEEaNS5_IJlSB_lEEEaSI_NS4_8TiledMMAINS4_8MMA_AtomIJNS4_4SM904GMMA27MMA_64x128x32_S32S8S8_SS_TNEEEENS4_6LayoutINS5_IJSC_SB_SB_EEENS5_IJSB_NSA_ILi0EEESR_EEEEENS5_IJNS4_10UnderscoreESU_SU_EEEEENS4_23SM90_TMA_LOAD_MULTICASTENS4_14ComposedLayoutINS4_7SwizzleILi3ELi4ELi3EEENS4_18smem_ptr_flag_bitsILi8EEENSP_INS5_IJNSA_ILi8EEESG_EEENS5_IJSG_SB_EEEEEEEvNS4_8identityENS4_13SM90_TMA_LOADES17_vS18_EENS_8epilogue10collective6detail29Sm90TmaWarpSpecializedAdapterINS1C_15DefaultEpilogueIaSI_SI_NS1B_6thread17LinearCombinationIaLi1EiiLNS1G_9ScaleType4KindE0ELNS_15FloatRoundStyleE2EaEENS1_15EpilogueDefaultEEEEEvvEEEEvNT_6ParamsE)
        /*0014*/ 	.word	0x00000000


	//----- nvinfo : EIATTR_MIN_STACK_SIZE
	.align		4
.L_17:
        /*0018*/ 	.byte	0x04, 0x12
        /*001a*/ 	.short	(.L_19 - .L_18)
	.align		4
.L_18:
        /*001c*/ 	.word	index@(_ZN7cutlass13device_kernelINS_4gemm6kernel13GemmUniversalIN4cute5tupleIJiiiiEEENS1_10collective13CollectiveMmaINS1_34MainloopSm90TmaGmmaWarpSpecializedILi4ENS5_IJNS4_1CILi1EEENSA_ILi2EEESB_EEENS1_35KernelTmaWarpSpecializedCooperativeEEENS5_IJNSA_ILi128EEESG_SG_EEEaNS5_IJlSB_lEEEaSI_NS4_8TiledMMAINS4_8MMA_AtomIJNS4_4SM904GMMA27MMA_64x128x32_S32S8S8_SS_TNEEEENS4_6LayoutINS5_IJSC_SB_SB_EEENS5_IJSB_NSA_ILi0EEESR_EEEEENS5_IJNS4_10UnderscoreESU_SU_EEEEENS4_23SM90_TMA_LOAD_MULTICASTENS4_14ComposedLayoutINS4_7SwizzleILi3ELi4ELi3EEENS4_18smem_ptr_flag_bitsILi8EEENSP_INS5_IJNSA_ILi8EEESG_EEENS5_IJSG_SB_EEEEEEEvNS4_8identityENS4_13SM90_TMA_LOADES17_vS18_EENS_8epilogue10collective6detail29Sm90TmaWarpSpecializedAdapterINS1C_15DefaultEpilogueIaSI_SI_NS1B_6thread17LinearCombinationIaLi1EiiLNS1G_9ScaleType4KindE0ELNS_15FloatRoundStyleE2EaEENS1_15EpilogueDefaultEEEEEvvEEEEvNT_6ParamsE)
        /*0020*/ 	.word	0x00000000
.L_19:


//--------------------- .nv.compat                --------------------------
	.section	.nv.compat,"",@"SHT_CUDA_COMPAT_INFO"
	.align	4
        /*0000*/ 	.byte	0x02, 0x09, 0x01, 0x00, 0x02, 0x02, 0x04, 0x00, 0x02, 0x05, 0x05, 0x00, 0x03, 0x07, 0x01, 0x01
        /*0010*/ 	.byte	0x02, 0x03, 0x01, 0x00, 0x02, 0x06, 0x01, 0x00, 0x04, 0x0b, 0x08, 0x00, 0x00, 0x00, 0x00, 0x00
        /*0020*/ 	.byte	0x00, 0x00, 0x00, 0x00


//--------------------- .nv.info._ZN7cutlass13device_kernelINS_4gemm6kernel13GemmUniversalIN4cute5tupleIJiiiiEEENS1_10collective13CollectiveMmaINS1_34MainloopSm90TmaGmmaWarpSpecializedILi4ENS5_IJNS4_1CILi1EEENSA_ILi2EEESB_EEENS1_35KernelTmaWarpSpecializedCooperativeEEENS5_IJNSA_ILi128EEESG_SG_EEEaNS5_IJlSB_lEEEaSI_NS4_8TiledMMAINS4_8MMA_AtomIJNS4_4SM904GMMA27MMA_64x128x32_S32S8S8_SS_TNEEEENS4_6LayoutINS5_IJSC_SB_SB_EEENS5_IJSB_NSA_ILi0EEESR_EEEEENS5_IJNS4_10UnderscoreESU_SU_EEEEENS4_23SM90_TMA_LOAD_MULTICASTENS4_14ComposedLayoutINS4_7SwizzleILi3ELi4ELi3EEENS4_18smem_ptr_flag_bitsILi8EEENSP_INS5_IJNSA_ILi8EEESG_EEENS5_IJSG_SB_EEEEEEEvNS4_8identityENS4_13SM90_TMA_LOADES17_vS18_EENS_8epilogue10collective6detail29Sm90TmaWarpSpecializedAdapterINS1C_15DefaultEpilogueIaSI_SI_NS1B_6thread17LinearCombinationIaLi1EiiLNS1G_9ScaleType4KindE0ELNS_15FloatRoundStyleE2EaEENS1_15EpilogueDefaultEEEEEvvEEEEvNT_6ParamsE --------------------------
	.section	.nv.info._ZN7cutlass13device_kernelINS_4gemm6kernel13GemmUniversalIN4cute5tupleIJiiiiEEENS1_10collective13CollectiveMmaINS1_34MainloopSm90TmaGmmaWarpSpecializedILi4ENS5_IJNS4_1CILi1EEENSA_ILi2EEESB_EEENS1_35KernelTmaWarpSpecializedCooperativeEEENS5_IJNSA_ILi128EEESG_SG_EEEaNS5_IJlSB_lEEEaSI_NS4_8TiledMMAINS4_8MMA_AtomIJNS4_4SM904GMMA27MMA_64x128x32_S32S8S8_SS_TNEEEENS4_6LayoutINS5_IJSC_SB_SB_EEENS5_IJSB_NSA_ILi0EEESR_EEEEENS5_IJNS4_10UnderscoreESU_SU_EEEEENS4_23SM90_TMA_LOAD_MULTICASTENS4_14ComposedLayoutINS4_7SwizzleILi3ELi4ELi3EEENS4_18smem_ptr_flag_bitsILi8EEENSP_INS5_IJNSA_ILi8EEESG_EEENS5_IJSG_SB_EEEEEEEvNS4_8identityENS4_13SM90_TMA_LOADES17_vS18_EENS_8epilogue10collective6detail29Sm90TmaWarpSpecializedAdapterINS1C_15DefaultEpilogueIaSI_SI_NS1B_6thread17LinearCombinationIaLi1EiiLNS1G_9ScaleType4KindE0ELNS_15FloatRoundStyleE2EaEENS1_15EpilogueDefaultEEEEEvvEEEEvNT_6ParamsE,"",@"SHT_CUDA_INFO"
	.sectionflags	@""
	.align	4


	//----- nvinfo : EIATTR_CUDA_API_VERSION
	.align		4
        /*0000*/ 	.byte	0x04, 0x37
        /*0002*/ 	.short	(.L_21 - .L_20)
.L_20:
        /*0004*/ 	.word	0x00000082


	//----- nvinfo : EIATTR_KPARAM_INFO
	.align		4
.L_21:
        /*0008*/ 	.byte	0x04, 0x17
        /*000a*/ 	.short	(.L_23 - .L_22)
.L_22:
        /*000c*/ 	.word	0x00000000
        /*0010*/ 	.short	0x0000
        /*0012*/ 	.short	0x0070
        /*0014*/ 	.byte	0x00, 0xf0, 0x01, 0x10


	//----- nvinfo : EIATTR_SPARSE_MMA_MASK
	.align		4
.L_23:
        /*0018*/ 	.byte	0x03, 0x50
        /*001a*/ 	.short	0x0000


	//----- nvinfo : EIATTR_MAXREG_COUNT
	.align		4
        /*001c*/ 	.byte	0x03, 0x1b
        /*001e*/ 	.short	0x00a8


	//----- nvinfo : EIATTR_NUM_BARRIERS
	.align		4
        /*0020*/ 	.byte	0x02, 0x4c
        /*0022*/ 	.byte	0x01
	.zero		1


	//----- nvinfo : EIATTR_EXTERNS
	.align		4
        /*0024*/ 	.byte	0x04, 0x0f
        /*0026*/ 	.short	(.L_25 - .L_24)


	//   ....[0]....
	.align		4
.L_24:
        /*0028*/ 	.word	index@(__assertfail)


	//----- nvinfo : EIATTR_MERCURY_ISA_VERSION
	.align		4
.L_25:
        /*002c*/ 	.byte	0x03, 0x5f
        /*002e*/ 	.short	0x0101


	//----- nvinfo : EIATTR_INT_WARP_WIDE_INSTR_OFFSETS
	.align		4
        /*0030*/ 	.byte	0x04, 0x31
        /*0032*/ 	.short	(.L_27 - .L_26)


	//   ....[0]....
.L_26:
        /*0034*/ 	.word	0x00000480


	//   ....[1]....
        /*0038*/ 	.word	0x000004a0


	//   ....[2]....
        /*003c*/ 	.word	0x00000630


	//   ....[3]....
        /*0040*/ 	.word	0x00001e60


	//----- nvinfo : EIATTR_COOP_GROUP_MASK_REGIDS
	.align		4
.L_27:
        /*0044*/ 	.byte	0x04, 0x29
        /*0046*/ 	.short	(.L_29 - .L_28)


	//   ....[0]....
.L_28:
        /*0048*/ 	.word	0xffffffff


	//   ....[1]....
        /*004c*/ 	.word	0xffffffff


	//   ....[2]....
        /*0050*/ 	.word	0xffffffff


	//   ....[3]....
        /*0054*/ 	.word	0xffffffff


	//   ....[4]....
        /*0058*/ 	.word	0xffffffff


	//   ....[5]....
        /*005c*/ 	.word	0xffffffff


	//----- nvinfo : EIATTR_COOP_GROUP_INSTR_OFFSETS
	.align		4
.L_29:
        /*0060*/ 	.byte	0x04, 0x28
        /*0062*/ 	.short	(.L_31 - .L_30)


	//   ....[0]....
.L_30:
        /*0064*/ 	.word	0x00000060


	//   ....[1]....
        /*0068*/ 	.word	0x00000070


	//   ....[2]....
        /*006c*/ 	.word	0x00000130


	//   ....[3]....
        /*0070*/ 	.word	0x000002c0


	//   ....[4]....
        /*0074*/ 	.word	0x00000790


	//   ....[5]....
        /*0078*/ 	.word	0x000013d0


	//----- nvinfo : EIATTR_REG_RECONFIG
	.align		4
.L_31:
        /*007c*/ 	.byte	0x01, 0x54
	.zero		2


	//----- nvinfo : EIATTR_SYSCALL_OFFSETS
	.align		4
        /*0080*/ 	.byte	0x04, 0x46
        /*0082*/ 	.short	(.L_33 - .L_32)


	//   ....[0]....
.L_32:
        /*0084*/ 	.word	0x000015c0


	//----- nvinfo : EIATTR_MBARRIER_INSTR_OFFSETS
	.align		4
.L_33:
        /*0088*/ 	.byte	0x04, 0x39
        /*008a*/ 	.short	(.L_35 - .L_34)


	//   ....[0]....
.L_34:
        /*008c*/ 	.word	0x00000230
        /*0090*/ 	.word	0x000000ff
        /*0094*/ 	.word	0x00000000
        /*0098*/ 	.short	0x0100
        /*009a*/ 	.byte	0x08
	.zero		1


	//   ....[1]....
        /*009c*/ 	.word	0x00000240
        /*00a0*/ 	.word	0x000000ff
        /*00a4*/ 	.word	0x00000020
        /*00a8*/ 	.short	0x0100
        /*00aa*/ 	.byte	0x08
	.zero		1


	//   ....[2]....
        /*00ac*/ 	.word	0x00000250
        /*00b0*/ 	.word	0x000000ff
        /*00b4*/ 	.word	0x00000008
        /*00b8*/ 	.short	0x0100
        /*00ba*/ 	.byte	0x08
	.zero		1


	//   ....[3]....
        /*00bc*/ 	.word	0x00000260
        /*00c0*/ 	.word	0x000000ff
        /*00c4*/ 	.word	0x00000028
        /*00c8*/ 	.short	0x0100
        /*00ca*/ 	.byte	0x08
	.zero		1


	//   ....[4]....
        /*00cc*/ 	.word	0x00000270
        /*00d0*/ 	.word	0x000000ff
        /*00d4*/ 	.word	0x00000010
        /*00d8*/ 	.short	0x0100
        /*00da*/ 	.byte	0x08
	.zero		1


	//   ....[5]....
        /*00dc*/ 	.word	0x00000280
        /*00e0*/ 	.word	0x000000ff
        /*00e4*/ 	.word	0x00000030
        /*00e8*/ 	.short	0x0100
        /*00ea*/ 	.byte	0x08
	.zero		1


	//   ....[6]....
        /*00ec*/ 	.word	0x00000290
        /*00f0*/ 	.word	0x000000ff
        /*00f4*/ 	.word	0x00000018
        /*00f8*/ 	.short	0x0100
        /*00fa*/ 	.byte	0x08
	.zero		1


	//   ....[7]....
        /*00fc*/ 	.word	0x000002a0
        /*0100*/ 	.word	0x000000ff
        /*0104*/ 	.word	0x00000038
        /*0108*/ 	.short	0x0100
        /*010a*/ 	.byte	0x08
	.zero		1


	//   ....[8]....
        /*010c*/ 	.word	0x000006c0
        /*0110*/ 	.word	0x000000ff
        /*0114*/ 	.word	0x00000050
        /*0118*/ 	.short	0x0100
        /*011a*/ 	.byte	0x06
	.zero		1


	//   ....[9]....
        /*011c*/ 	.word	0x00000740
        /*0120*/ 	.word	0x000000ff
        /*0124*/ 	.word	0x00000058
        /*0128*/ 	.short	0x0100
        /*012a*/ 	.byte	0x06
	.zero		1


	//   ....[10]....
        /*012c*/ 	.word	0x00001690
        /*0130*/ 	.word	0x00000003
        /*0134*/ 	.word	0x00000000
        /*0138*/ 	.short	0x010a
        /*013a*/ 	.byte	0x3f
	.zero		1


	//   ....[11]....
        /*013c*/ 	.word	0x000016f0
        /*0140*/ 	.word	0x00000003
        /*0144*/ 	.word	0x00000000
        /*0148*/ 	.short	0x010a
        /*014a*/ 	.byte	0x3f
	.zero		1


	//   ....[12]....
        /*014c*/ 	.word	0x00001a70
        /*0150*/ 	.word	0x00000005
        /*0154*/ 	.word	0x00000000
        /*0158*/ 	.short	0x010a
        /*015a*/ 	.byte	0x3f
	.zero		1


	//   ....[13]....
        /*015c*/ 	.word	0x00001ab0
        /*0160*/ 	.word	0x00000005
        /*0164*/ 	.word	0x00000000
        /*0168*/ 	.short	0x010a
        /*016a*/ 	.byte	0x3f
	.zero		1


	//   ....[14]....
        /*016c*/ 	.word	0x00001d10
        /*0170*/ 	.word	0x00000004
        /*0174*/ 	.word	0x00000000
        /*0178*/ 	.short	0x0101
        /*017a*/ 	.byte	0x3f
	.zero		1


	//   ....[15]....
        /*017c*/ 	.word	0x00001ed0
        /*0180*/ 	.word	0x00000000
        /*0184*/ 	.word	0x00000000
        /*0188*/ 	.short	0x0101
        /*018a*/ 	.byte	0x3f
	.zero		1


	//   ....[16]....
        /*018c*/ 	.word	0x000061d0
        /*0190*/ 	.word	0x00000015
        /*0194*/ 	.word	0x00000020
        /*0198*/ 	.short	0x010a
        /*019a*/ 	.byte	0x3f
	.zero		1


	//   ....[17]....
        /*019c*/ 	.word	0x00006580
        /*01a0*/ 	.word	0x00000006
        /*01a4*/ 	.word	0x00000058
        /*01a8*/ 	.short	0x0101
        /*01aa*/ 	.byte	0x3f
	.zero		1


	//   ....[18]....
        /*01ac*/ 	.word	0x00006cb0
        /*01b0*/ 	.word	0x00000007
        /*01b4*/ 	.word	0x00000000
        /*01b8*/ 	.short	0x010a
        /*01ba*/ 	.byte	0x3f
	.zero		1


	//   ....[19]....
        /*01bc*/ 	.word	0x00006d30
        /*01c0*/ 	.word	0x00000006
        /*01c4*/ 	.word	0x00000000
        /*01c8*/ 	.short	0x010a
        /*01ca*/ 	.byte	0x3f
	.zero		1


	//   ....[20]....
        /*01cc*/ 	.word	0x00006dc0
        /*01d0*/ 	.word	0x00000007
        /*01d4*/ 	.word	0x00000000
        /*01d8*/ 	.short	0x010a
        /*01da*/ 	.byte	0x3f
	.zero		1


	//   ....[21]....
        /*01dc*/ 	.word	0x00006e50
        /*01e0*/ 	.word	0x00000005
        /*01e4*/ 	.word	0x00000000
        /*01e8*/ 	.short	0x010a
        /*01ea*/ 	.byte	0x3f
	.zero		1


	//   ....[22]....
        /*01ec*/ 	.word	0x00006eb0
        /*01f0*/ 	.word	0x00000003
        /*01f4*/ 	.word	0x00000000
        /*01f8*/ 	.short	0x010a
        /*01fa*/ 	.byte	0x3f
	.zero		1


	//   ....[23]....
        /*01fc*/ 	.word	0x00006f00
        /*0200*/ 	.word	0x00000005
        /*0204*/ 	.word	0x00000000
        /*0208*/ 	.short	0x010a
        /*020a*/ 	.byte	0x3f
	.zero		1


	//   ....[24]....
        /*020c*/ 	.word	0x00006fd0
        /*0210*/ 	.word	0x00000015
        /*0214*/ 	.word	0x00000020
        /*0218*/ 	.short	0x010a
        /*021a*/ 	.byte	0x3f
	.zero		1


	//   ....[25]....
        /*021c*/ 	.word	0x000070a0
        /*0220*/ 	.word	0x00000007
        /*0224*/ 	.word	0x00000000
        /*0228*/ 	.short	0x010a
        /*022a*/ 	.byte	0x3f
	.zero		1


	//   ....[26]....
        /*022c*/ 	.word	0x000070f0
        /*0230*/ 	.word	0x00000006
        /*0234*/ 	.word	0x00000000
        /*0238*/ 	.short	0x010a
        /*023a*/ 	.byte	0x3f
	.zero		1


	//   ....[27]....
        /*023c*/ 	.word	0x00007140
        /*0240*/ 	.word	0x00000007
        /*0244*/ 	.word	0x00000000
        /*0248*/ 	.short	0x010a
        /*024a*/ 	.byte	0x3f
	.zero		1


	//----- nvinfo : EIATTR_NUM_MBARRIERS
	.align		4
.L_35:
        /*024c*/ 	.byte	0x03, 0x38
        /*024e*/ 	.short	0x000a


	//----- nvinfo : EIATTR_EXIT_INSTR_OFFSETS
	.align		4
        /*0250*/ 	.byte	0x04, 0x1c
        /*0252*/ 	.short	(.L_37 - .L_36)


	//   ....[0]....
.L_36:
        /*0254*/ 	.word	0x00000960


	//   ....[1]....
        /*0258*/ 	.word	0x00001170


	//   ....[2]....
        /*025c*/ 	.word	0x00005950


	//   ....[3]....
        /*0260*/ 	.word	0x00005eb0


	//   ....[4]....
        /*0264*/ 	.word	0x00006ea0


	//----- nvinfo : EIATTR_MAX_THREADS
	.align		4
.L_37:
        /*0268*/ 	.byte	0x04, 0x05
        /*026a*/ 	.short	(.L_39 - .L_38)
.L_38:
        /*026c*/ 	.word	0x00000180
        /*0270*/ 	.word	0x00000001
        /*0274*/ 	.word	0x00000001


	//----- nvinfo : EIATTR_CRS_STACK_SIZE
	.align		4
.L_39:
        /*0278*/ 	.byte	0x04, 0x1e
        /*027a*/ 	.short	(.L_41 - .L_40)
.L_40:
        /*027c*/ 	.word	0x00000000


	//----- nvinfo : EIATTR_CBANK_PARAM_SIZE
	.align		4
.L_41:
        /*0280*/ 	.byte	0x03, 0x19
        /*0282*/ 	.short	0x0470


	//----- nvinfo : EIATTR_PARAM_CBANK
	.align		4
        /*0284*/ 	.byte	0x04, 0x0a
        /*0286*/ 	.short	(.L_43 - .L_42)
	.align		4
.L_42:
        /*0288*/ 	.word	index@(.nv.constant0._ZN7cutlass13device_kernelINS_4gemm6kernel13GemmUniversalIN4cute5tupleIJiiiiEEENS1_10collective13CollectiveMmaINS1_34MainloopSm90TmaGmmaWarpSpecializedILi4ENS5_IJNS4_1CILi1EEENSA_ILi2EEESB_EEENS1_35KernelTmaWarpSpecializedCooperativeEEENS5_IJNSA_ILi128EEESG_SG_EEEaNS5_IJlSB_lEEEaSI_NS4_8TiledMMAINS4_8MMA_AtomIJNS4_4SM904GMMA27MMA_64x128x32_S32S8S8_SS_TNEEEENS4_6LayoutINS5_IJSC_SB_SB_EEENS5_IJSB_NSA_ILi0EEESR_EEEEENS5_IJNS4_10UnderscoreESU_SU_EEEEENS4_23SM90_TMA_LOAD_MULTICASTENS4_14ComposedLayoutINS4_7SwizzleILi3ELi4ELi3EEENS4_18smem_ptr_flag_bitsILi8EEENSP_INS5_IJNSA_ILi8EEESG_EEENS5_IJSG_SB_EEEEEEEvNS4_8identityENS4_13SM90_TMA_LOADES17_vS18_EENS_8epilogue10collective6detail29Sm90TmaWarpSpecializedAdapterINS1C_15DefaultEpilogueIaSI_SI_NS1B_6thread17LinearCombinationIaLi1EiiLNS1G_9ScaleType4KindE0ELNS_15FloatRoundStyleE2EaEENS1_15EpilogueDefaultEEEEEvvEEEEvNT_6ParamsE)
        /*028c*/ 	.short	0x0210
        /*028e*/ 	.short	0x0470


	//----- nvinfo : EIATTR_SW_WAR
	.align		4
.L_43:
        /*0290*/ 	.byte	0x04, 0x36
        /*0292*/ 	.short	(.L_45 - .L_44)
.L_44:
        /*0294*/ 	.word	0x00000008
.L_45:


//--------------------- .nv.callgraph             --------------------------
	.section	.nv.callgraph,"",@"SHT_CUDA_CALLGRAPH"
	.align	4
	.sectionentsize	8
	.align		4
        /*0000*/ 	.word	0x00000000
	.align		4
        /*0004*/ 	.word	0xffffffff
	.align		4
        /*0008*/ 	.word	index@(_ZN7cutlass13device_kernelINS_4gemm6kernel13GemmUniversalIN4cute5tupleIJiiiiEEENS1_10collective13CollectiveMmaINS1_34MainloopSm90TmaGmmaWarpSpecializedILi4ENS5_IJNS4_1CILi1EEENSA_ILi2EEESB_EEENS1_35KernelTmaWarpSpecializedCooperativeEEENS5_IJNSA_ILi128EEESG_SG_EEEaNS5_IJlSB_lEEEaSI_NS4_8TiledMMAINS4_8MMA_AtomIJNS4_4SM904GMMA27MMA_64x128x32_S32S8S8_SS_TNEEEENS4_6LayoutINS5_IJSC_SB_SB_EEENS5_IJSB_NSA_ILi0EEESR_EEEEENS5_IJNS4_10UnderscoreESU_SU_EEEEENS4_23SM90_TMA_LOAD_MULTICASTENS4_14ComposedLayoutINS4_7SwizzleILi3ELi4ELi3EEENS4_18smem_ptr_flag_bitsILi8EEENSP_INS5_IJNSA_ILi8EEESG_EEENS5_IJSG_SB_EEEEEEEvNS4_8identityENS4_13SM90_TMA_LOADES17_vS18_EENS_8epilogue10collective6detail29Sm90TmaWarpSpecializedAdapterINS1C_15DefaultEpilogueIaSI_SI_NS1B_6thread17LinearCombinationIaLi1EiiLNS1G_9ScaleType4KindE0ELNS_15FloatRoundStyleE2EaEENS1_15EpilogueDefaultEEEEEvvEEEEvNT_6ParamsE)
	.align		4
        /*000c*/ 	.word	index@(__assertfail)
	.align		4
        /*0010*/ 	.word	0x00000000
	.align		4
        /*0014*/ 	.word	0xfffffffe
	.align		4
        /*0018*/ 	.word	0x00000000
	.align		4
        /*001c*/ 	.word	0xfffffffd
	.align		4
        /*0020*/ 	.word	0x00000000
	.align		4
        /*0024*/ 	.word	0xfffffffc


//--------------------- .nv.constant4             --------------------------
	.section	.nv.constant4,"a",@progbits
	.align	8
	.align		8
.nv.constant4:
        /*0000*/ 	.dword	__assertfail
	.align		8
        /*0008*/ 	.dword	__unnamed_1
	.align		8
        /*0010*/ 	.dword	_ZN39_INTERNAL_a9e7d381_4_k_cu_e27dcb37_45524cuda3std3__45__cpo5beginE
	.align		8
        /*0018*/ 	.dword	_ZN39_INTERNAL_a9e7d381_4_k_cu_e27dcb37_45524cuda3std3__45__cpo3endE
	.align		8
        /*0020*/ 	.dword	_ZN39_INTERNAL_a9e7d381_4_k_cu_e27dcb37_45524cuda3std3__45__cpo6cbeginE
	.align		8
        /*0028*/ 	.dword	_ZN39_INTERNAL_a9e7d381_4_k_cu_e27dcb37_45524cuda3std3__45__cpo4cendE
	.align		8
        /*0030*/ 	.dword	_ZN39_INTERNAL_a9e7d381_4_k_cu_e27dcb37_45524cuda3std3__441_GLOBAL__N__a9e7d381_4_k_cu_e27dcb37_45526ignoreE
	.align		8
        /*0038*/ 	.dword	_ZN39_INTERNAL_a9e7d381_4_k_cu_e27dcb37_45524cuda3std3__419piecewise_constructE
	.align		8
        /*0040*/ 	.dword	_ZN39_INTERNAL_a9e7d381_4_k_cu_e27dcb37_45524cuda3std3__48in_placeE
	.align		8
        /*0048*/ 	.dword	_ZN39_INTERNAL_a9e7d381_4_k_cu_e27dcb37_45524cuda3std6ranges3__45__cpo4swapE
	.align		8
        /*0050*/ 	.dword	_ZN39_INTERNAL_a9e7d381_4_k_cu_e27dcb37_45524cuda3std6ranges3__45__cpo9iter_moveE
	.align		8
        /*0058*/ 	.dword	_ZN39_INTERNAL_a9e7d381_4_k_cu_e27dcb37_45524cute7productE
	.align		8
        /*0060*/ 	.dword	_ZN39_INTERNAL_a9e7d381_4_k_cu_e27dcb37_45524cute1_E
	.align		8
        /*0068*/ 	.dword	$str$22
	.align		8
        /*0070*/ 	.dword	$str$23


//--------------------- .text._ZN7cutlass13device_kernelINS_4gemm6kernel13GemmUniversalIN4cute5tupleIJiiiiEEENS1_10collective13CollectiveMmaINS1_34MainloopSm90TmaGmmaWarpSpecializedILi4ENS5_IJNS4_1CILi1EEENSA_ILi2EEESB_EEENS1_35KernelTmaWarpSpecializedCooperativeEEENS5_IJNSA_ILi128EEESG_SG_EEEaNS5_IJlSB_lEEEaSI_NS4_8TiledMMAINS4_8MMA_AtomIJNS4_4SM904GMMA27MMA_64x128x32_S32S8S8_SS_TNEEEENS4_6LayoutINS5_IJSC_SB_SB_EEENS5_IJSB_NSA_ILi0EEESR_EEEEENS5_IJNS4_10UnderscoreESU_SU_EEEEENS4_23SM90_TMA_LOAD_MULTICASTENS4_14ComposedLayoutINS4_7SwizzleILi3ELi4ELi3EEENS4_18smem_ptr_flag_bitsILi8EEENSP_INS5_IJNSA_ILi8EEESG_EEENS5_IJSG_SB_EEEEEEEvNS4_8identityENS4_13SM90_TMA_LOADES17_vS18_EENS_8epilogue10collective6detail29Sm90TmaWarpSpecializedAdapterINS1C_15DefaultEpilogueIaSI_SI_NS1B_6thread17LinearCombinationIaLi1EiiLNS1G_9ScaleType4KindE0ELNS_15FloatRoundStyleE2EaEENS1_15EpilogueDefaultEEEEEvvEEEEvNT_6ParamsE --------------------------
	.section	.text._ZN7cutlass13device_kernelINS_4gemm6kernel13GemmUniversalIN4cute5tupleIJiiiiEEENS1_10collective13CollectiveMmaINS1_34MainloopSm90TmaGmmaWarpSpecializedILi4ENS5_IJNS4_1CILi1EEENSA_ILi2EEESB_EEENS1_35KernelTmaWarpSpecializedCooperativeEEENS5_IJNSA_ILi128EEESG_SG_EEEaNS5_IJlSB_lEEEaSI_NS4_8TiledMMAINS4_8MMA_AtomIJNS4_4SM904GMMA27MMA_64x128x32_S32S8S8_SS_TNEEEENS4_6LayoutINS5_IJSC_SB_SB_EEENS5_IJSB_NSA_ILi0EEESR_EEEEENS5_IJNS4_10UnderscoreESU_SU_EEEEENS4_23SM90_TMA_LOAD_MULTICASTENS4_14ComposedLayoutINS4_7SwizzleILi3ELi4ELi3EEENS4_18smem_ptr_flag_bitsILi8EEENSP_INS5_IJNSA_ILi8EEESG_EEENS5_IJSG_SB_EEEEEEEvNS4_8identityENS4_13SM90_TMA_LOADES17_vS18_EENS_8epilogue10collective6detail29Sm90TmaWarpSpecializedAdapterINS1C_15DefaultEpilogueIaSI_SI_NS1B_6thread17LinearCombinationIaLi1EiiLNS1G_9ScaleType4KindE0ELNS_15FloatRoundStyleE2EaEENS1_15EpilogueDefaultEEEEEvvEEEEvNT_6ParamsE,"ax",@progbits
	.align	128
.text._ZN7cutlass13device_kernelINS_4gemm6kernel13GemmUniversalIN4cute5tupleIJiiiiEEENS1_10collective13CollectiveMmaINS1_34MainloopSm90TmaGmmaWarpSpecializedILi4ENS5_IJNS4_1CILi1EEENSA_ILi2EEESB_EEENS1_35KernelTmaWarpSpecializedCooperativeEEENS5_IJNSA_ILi128EEESG_SG_EEEaNS5_IJlSB_lEEEaSI_NS4_8TiledMMAINS4_8MMA_AtomIJNS4_4SM904GMMA27MMA_64x128x32_S32S8S8_SS_TNEEEENS4_6LayoutINS5_IJSC_SB_SB_EEENS5_IJSB_NSA_ILi0EEESR_EEEEENS5_IJNS4_10UnderscoreESU_SU_EEEEENS4_23SM90_TMA_LOAD_MULTICASTENS4_14ComposedLayoutINS4_7SwizzleILi3ELi4ELi3EEENS4_18smem_ptr_flag_bitsILi8EEENSP_INS5_IJNSA_ILi8EEESG_EEENS5_IJSG_SB_EEEEEEEvNS4_8identityENS4_13SM90_TMA_LOADES17_vS18_EENS_8epilogue10collective6detail29Sm90TmaWarpSpecializedAdapterINS1C_15DefaultEpilogueIaSI_SI_NS1B_6thread17LinearCombinationIaLi1EiiLNS1G_9ScaleType4KindE0ELNS_15FloatRoundStyleE2EaEENS1_15EpilogueDefaultEEEEEvvEEEEvNT_6ParamsE:
        .type           _ZN7cutlass13device_kernelINS_4gemm6kernel13GemmUniversalIN4cute5tupleIJiiiiEEENS1_10collective13CollectiveMmaINS1_34MainloopSm90TmaGmmaWarpSpecializedILi4ENS5_IJNS4_1CILi1EEENSA_ILi2EEESB_EEENS1_35KernelTmaWarpSpecializedCooperativeEEENS5_IJNSA_ILi128EEESG_SG_EEEaNS5_IJlSB_lEEEaSI_NS4_8TiledMMAINS4_8MMA_AtomIJNS4_4SM904GMMA27MMA_64x128x32_S32S8S8_SS_TNEEEENS4_6LayoutINS5_IJSC_SB_SB_EEENS5_IJSB_NSA_ILi0EEESR_EEEEENS5_IJNS4_10UnderscoreESU_SU_EEEEENS4_23SM90_TMA_LOAD_MULTICASTENS4_14ComposedLayoutINS4_7SwizzleILi3ELi4ELi3EEENS4_18smem_ptr_flag_bitsILi8EEENSP_INS5_IJNSA_ILi8EEESG_EEENS5_IJSG_SB_EEEEEEEvNS4_8identityENS4_13SM90_TMA_LOADES17_vS18_EENS_8epilogue10collective6detail29Sm90TmaWarpSpecializedAdapterINS1C_15DefaultEpilogueIaSI_SI_NS1B_6thread17LinearCombinationIaLi1EiiLNS1G_9ScaleType4KindE0ELNS_15FloatRoundStyleE2EaEENS1_15EpilogueDefaultEEEEEvvEEEEvNT_6ParamsE,@function
        .size           _ZN7cutlass13device_kernelINS_4gemm6kernel13GemmUniversalIN4cute5tupleIJiiiiEEENS1_10collective13CollectiveMmaINS1_34MainloopSm90TmaGmmaWarpSpecializedILi4ENS5_IJNS4_1CILi1EEENSA_ILi2EEESB_EEENS1_35KernelTmaWarpSpecializedCooperativeEEENS5_IJNSA_ILi128EEESG_SG_EEEaNS5_IJlSB_lEEEaSI_NS4_8TiledMMAINS4_8MMA_AtomIJNS4_4SM904GMMA27MMA_64x128x32_S32S8S8_SS_TNEEEENS4_6LayoutINS5_IJSC_SB_SB_EEENS5_IJSB_NSA_ILi0EEESR_EEEEENS5_IJNS4_10UnderscoreESU_SU_EEEEENS4_23SM90_TMA_LOAD_MULTICASTENS4_14ComposedLayoutINS4_7SwizzleILi3ELi4ELi3EEENS4_18smem_ptr_flag_bitsILi8EEENSP_INS5_IJNSA_ILi8EEESG_EEENS5_IJSG_SB_EEEEEEEvNS4_8identityENS4_13SM90_TMA_LOADES17_vS18_EENS_8epilogue10collective6detail29Sm90TmaWarpSpecializedAdapterINS1C_15DefaultEpilogueIaSI_SI_NS1B_6thread17LinearCombinationIaLi1EiiLNS1G_9ScaleType4KindE0ELNS_15FloatRoundStyleE2EaEENS1_15EpilogueDefaultEEEEEvvEEEEvNT_6ParamsE,(.L_x_201 - _ZN7cutlass13device_kernelINS_4gemm6kernel13GemmUniversalIN4cute5tupleIJiiiiEEENS1_10collective13CollectiveMmaINS1_34MainloopSm90TmaGmmaWarpSpecializedILi4ENS5_IJNS4_1CILi1EEENSA_ILi2EEESB_EEENS1_35KernelTmaWarpSpecializedCooperativeEEENS5_IJNSA_ILi128EEESG_SG_EEEaNS5_IJlSB_lEEEaSI_NS4_8TiledMMAINS4_8MMA_AtomIJNS4_4SM904GMMA27MMA_64x128x32_S32S8S8_SS_TNEEEENS4_6LayoutINS5_IJSC_SB_SB_EEENS5_IJSB_NSA_ILi0EEESR_EEEEENS5_IJNS4_10UnderscoreESU_SU_EEEEENS4_23SM90_TMA_LOAD_MULTICASTENS4_14ComposedLayoutINS4_7SwizzleILi3ELi4ELi3EEENS4_18smem_ptr_flag_bitsILi8EEENSP_INS5_IJNSA_ILi8EEESG_EEENS5_IJSG_SB_EEEEEEEvNS4_8identityENS4_13SM90_TMA_LOADES17_vS18_EENS_8epilogue10collective6detail29Sm90TmaWarpSpecializedAdapterINS1C_15DefaultEpilogueIaSI_SI_NS1B_6thread17LinearCombinationIaLi1EiiLNS1G_9ScaleType4KindE0ELNS_15FloatRoundStyleE2EaEENS1_15EpilogueDefaultEEEEEvvEEEEvNT_6ParamsE)
        .other          _ZN7cutlass13device_kernelINS_4gemm6kernel13GemmUniversalIN4cute5tupleIJiiiiEEENS1_10collective13CollectiveMmaINS1_34MainloopSm90TmaGmmaWarpSpecializedILi4ENS5_IJNS4_1CILi1EEENSA_ILi2EEESB_EEENS1_35KernelTmaWarpSpecializedCooperativeEEENS5_IJNSA_ILi128EEESG_SG_EEEaNS5_IJlSB_lEEEaSI_NS4_8TiledMMAINS4_8MMA_AtomIJNS4_4SM904GMMA27MMA_64x128x32_S32S8S8_SS_TNEEEENS4_6LayoutINS5_IJSC_SB_SB_EEENS5_IJSB_NSA_ILi0EEESR_EEEEENS5_IJNS4_10UnderscoreESU_SU_EEEEENS4_23SM90_TMA_LOAD_MULTICASTENS4_14ComposedLayoutINS4_7SwizzleILi3ELi4ELi3EEENS4_18smem_ptr_flag_bitsILi8EEENSP_INS5_IJNSA_ILi8EEESG_EEENS5_IJSG_SB_EEEEEEEvNS4_8identityENS4_13SM90_TMA_LOADES17_vS18_EENS_8epilogue10collective6detail29Sm90TmaWarpSpecializedAdapterINS1C_15DefaultEpilogueIaSI_SI_NS1B_6thread17LinearCombinationIaLi1EiiLNS1G_9ScaleType4KindE0ELNS_15FloatRoundStyleE2EaEENS1_15EpilogueDefaultEEEEEvvEEEEvNT_6ParamsE,@"STO_CUDA_ENTRY STV_DEFAULT"
_ZN7cutlass13device_kernelINS_4gemm6kernel13GemmUniversalIN4cute5tupleIJiiiiEEENS1_10collective13CollectiveMmaINS1_34MainloopSm90TmaGmmaWarpSpecializedILi4ENS5_IJNS4_1CILi1EEENSA_ILi2EEESB_EEENS1_35KernelTmaWarpSpecializedCooperativeEEENS5_IJNSA_ILi128EEESG_SG_EEEaNS5_IJlSB_lEEEaSI_NS4_8TiledMMAINS4_8MMA_AtomIJNS4_4SM904GMMA27MMA_64x128x32_S32S8S8_SS_TNEEEENS4_6LayoutINS5_IJSC_SB_SB_EEENS5_IJSB_NSA_ILi0EEESR_EEEEENS5_IJNS4_10UnderscoreESU_SU_EEEEENS4_23SM90_TMA_LOAD_MULTICASTENS4_14ComposedLayoutINS4_7SwizzleILi3ELi4ELi3EEENS4_18smem_ptr_flag_bitsILi8EEENSP_INS5_IJNSA_ILi8EEESG_EEENS5_IJSG_SB_EEEEEEEvNS4_8identityENS4_13SM90_TMA_LOADES17_vS18_EENS_8epilogue10collective6detail29Sm90TmaWarpSpecializedAdapterINS1C_15DefaultEpilogueIaSI_SI_NS1B_6thread17LinearCombinationIaLi1EiiLNS1G_9ScaleType4KindE0ELNS_15FloatRoundStyleE2EaEENS1_15EpilogueDefaultEEEEEvvEEEEvNT_6ParamsE:
[----:B------:R-:W0:Y:S01]  /*0000*/  LDC R1, c[0x0][0x28] ;  /* 0x00000a00ff017b82 */ /* 0x000e220000000800 */
[----:B------:R-:W1:Y:S01]  /*0010*/  S2R R93, SR_TID.X ;  /* 0x00000000005d7919 */ /* 0x000e620000002100 */
[----:B------:R-:W-:Y:S01]  /*0020*/  ELECT P0, URZ, PT ;  /* 0x00000000003f782f */ /* 0x000fe20003800000 */
[----:B------:R-:W-:Y:S01]  /*0030*/  BSSY B0, `(.L_x_0) ;  /* 0x000000f000007945 */ /* 0x000fe20003800000 */
[--C-:B-1----:R-:W-:Y:S02]  /*0040*/  SHF.R.U32.HI R0, RZ, 0x5, R93.reuse ;  /* 0x00000005ff007819 */ /* 0x102fe4000001165d */
[----:B------:R-:W-:-:S03]  /*0050*/  SHF.R.U32.HI R6, RZ, 0x7, R93 ;  /* 0x00000007ff067819 */ /* 0x000fc6000001165d */
[----:B------:R-:W1:Y:S04]  /*0060*/  SHFL.IDX PT, R3, R0, RZ, 0x1f ;  /* 0x00001fff00037589 */ /* 0x000e6800000e0000 */
[----:B------:R2:W3:Y:S01]  /*0070*/  SHFL.IDX PT, R2, R6, RZ, 0x1f ;  /* 0x00001fff06027589 */ /* 0x0004e200000e0000 */
[----:B-1----:R-:W-:-:S13]  /*0080*/  ISETP.NE.OR P0, PT, R3, RZ, !P0 ;  /* 0x000000ff0300720c */ /* 0x002fda0004705670 */
[----:B0-23--:R-:W-:Y:S05]  /*0090*/  @P0 BRA `(.L_x_1) ;  /* 0x0000000000200947 */ /* 0x00dfea0003800000 */
[----:B------:R-:W-:Y:S02]  /*00a0*/  ULDC.64 UR4, c[0x0][0x198] ;  /* 0x0000660000047ab9 */ /* 0x000fe40000000a00 */
[----:B------:R-:W-:Y:S02]  /*00b0*/  UIADD3 UR6, UP0, UR4, 0xf0, URZ ;  /* 0x000000f004067890 */ /* 0x000fe4000ff1e03f */
[----:B------:R-:W-:Y:S02]  /*00c0*/  UIADD3 UR4, UP1, UR4, 0x1f0, URZ ;  /* 0x000001f004047890 */ /* 0x000fe4000ff3e03f */
[----:B------:R-:W-:Y:S02]  /*00d0*/  UIADD3.X UR7, URZ, UR5, URZ, UP0, !UPT ;  /* 0x000000053f077290 */ /* 0x000fe400087fe43f */
[----:B------:R-:W-:-:S07]  /*00e0*/  UIADD3.X UR5, URZ, UR5, URZ, UP1, !UPT ;  /* 0x000000053f057290 */ /* 0x000fce0008ffe43f */
[----:B------:R0:W-:Y:S02]  /*00f0*/  UTMACCTL.PF [UR6] ;  /* 0x00000000060079b9 */ /* 0x0001e40008040000 */
[----:B------:R0:W-:Y:S02]  /*0100*/  UTMACCTL.PF [UR4] ;  /* 0x00000000040079b9 */ /* 0x0001e40008040000 */
[----:B0-----:R-:W-:Y:S01]  /*0110*/  NOP ;  /* 0x0000000000007918 */ /* 0x001fe20000000000 */
.L_x_1:
[----:B------:R-:W-:Y:S05]  /*0120*/  BSYNC B0 ;  /* 0x0000000000007941 */ /* 0x000fea0003800000 */
.L_x_0:
[----:B------:R-:W0:Y:S02]  /*0130*/  SHFL.IDX PT, R5, R0, RZ, 0x1f ;  /* 0x00001fff00057589 */ /* 0x000e2400000e0000 */
[----:B0-----:R-:W-:-:S13]  /*0140*/  ISETP.NE.AND P0, PT, R5, RZ, PT ;  /* 0x000000ff0500720c */ /* 0x001fda0003f05270 */
[----:B------:R-:W-:Y:S05]  /*0150*/  @P0 BRA `(.L_x_2) ;  /* 0x0000000000580947 */ /* 0x000fea0003800000 */
[----:B------:R-:W0:Y:S01]  /*0160*/  S2UR UR8, SR_CgaCtaId ;  /* 0x00000000000879c3 */ /* 0x000e220000008800 */
[----:B------:R-:W-:Y:S01]  /*0170*/  UMOV UR4, 0x400 ;  /* 0x0000040000047882 */ /* 0x000fe20000000000 */
[----:B------:R-:W-:Y:S01]  /*0180*/  UMOV UR5, 0x1 ;  /* 0x0000000100057882 */ /* 0x000fe20000000000 */
[----:B------:R-:W-:Y:S01]  /*0190*/  UMOV UR6, 0x4 ;  /* 0x0000000400067882 */ /* 0x000fe20000000000 */
[----:B------:R-:W-:Y:S01]  /*01a0*/  ELECT P0, URZ, PT ;  /* 0x00000000003f782f */ /* 0x000fe20003800000 */
[----:B------:R-:W-:-:S04]  /*01b0*/  UIADD3 UR6, -UR6, 0x100000, URZ ;  /* 0x0010000006067890 */ /* 0x000fc8000fffe13f */
[----:B------:R-:W-:Y:S02]  /*01c0*/  USHF.L.U32 UR7, UR6, 0xb, URZ ;  /* 0x0000000b06077899 */ /* 0x000fe4000800063f */
[----:B------:R-:W-:Y:S02]  /*01d0*/  USHF.L.U32 UR6, UR6, 0x1, URZ ;  /* 0x0000000106067899 */ /* 0x000fe4000800063f */
[----:B0-----:R-:W-:Y:S02]  /*01e0*/  ULEA UR8, UR8, UR4, 0x18 ;  /* 0x0000000408087291 */ /* 0x001fe4000f8ec03f */
[----:B------:R-:W-:-:S04]  /*01f0*/  UIADD3 UR4, -UR5, 0x100000, URZ ;  /* 0x0010000005047890 */ /* 0x000fc8000fffe13f */
[----:B------:R-:W-:Y:S02]  /*0200*/  USHF.L.U32 UR5, UR4, 0xb, URZ ;  /* 0x0000000b04057899 */ /* 0x000fe4000800063f */
[----:B------:R-:W-:Y:S01]  /*0210*/  USHF.L.U32 UR4, UR4, 0x1, URZ ;  /* 0x0000000104047899 */ /* 0x000fe2000800063f */
[----:B------:R-:W0:Y:S11]  /*0220*/  FENCE.VIEW.ASYNC.S ;  /* 0x00000000000073c6 */ /* 0x000e360000000000 */
[----:B0-----:R0:W1:Y:S01]  /*0230*/  SYNCS.EXCH.64 URZ, [UR8], UR4 ;  /* 0x00000004083f75b2 */ /* 0x0010620008000100 */
[----:B------:R0:W2:Y:S01]  /*0240*/  SYNCS.EXCH.64 URZ, [UR8+0x20], UR6 ;  /* 0x00002006083f75b2 */ /* 0x0000a20008000100 */
[----:B------:R0:W3:Y:S01]  /*0250*/  SYNCS.EXCH.64 URZ, [UR8+0x8], UR4 ;  /* 0x00000804083f75b2 */ /* 0x0000e20008000100 */
[----:B------:R0:W4:Y:S01]  /*0260*/  SYNCS.EXCH.64 URZ, [UR8+0x28], UR6 ;  /* 0x00002806083f75b2 */ /* 0x0001220008000100 */
[----:B------:R0:W0:Y:S01]  /*0270*/  SYNCS.EXCH.64 URZ, [UR8+0x10], UR4 ;  /* 0x00001004083f75b2 */ /* 0x0000220008000100 */
[----:B------:R0:W0:Y:S01]  /*0280*/  SYNCS.EXCH.64 URZ, [UR8+0x30], UR6 ;  /* 0x00003006083f75b2 */ /* 0x0000220008000100 */
[----:B------:R0:W0:Y:S01]  /*0290*/  SYNCS.EXCH.64 URZ, [UR8+0x18], UR4 ;  /* 0x00001804083f75b2 */ /* 0x0000220008000100 */
[----:B------:R0:W0:Y:S01]  /*02a0*/  SYNCS.EXCH.64 URZ, [UR8+0x38], UR6 ;  /* 0x00003806083f75b2 */ /* 0x0000220008000100 */
[----:B------:R-:W-:Y:S01]  /*02b0*/  NOP ;  /* 0x0000000000007918 */ /* 0x000fe20000000000 */
.L_x_2:
[----:B------:R-:W5:Y:S01]  /*02c0*/  SHFL.IDX PT, R0, R0, RZ, 0x1f ;  /* 0x00001fff00007589 */ /* 0x000f6200000e0000 */
[----:B------:R-:W-:Y:S01]  /*02d0*/  SHF.R.S32.HI R8, RZ, 0x1f, R93 ;  /* 0x0000001fff087819 */ /* 0x000fe2000001145d */
[----:B0-----:R-:W0:Y:S01]  /*02e0*/  S2UR UR8, SR_CTAID.X ;  /* 0x00000000000879c3 */ /* 0x001e220000002500 */
[----:B------:R-:W-:Y:S01]  /*02f0*/  ELECT P0, URZ, PT ;  /* 0x00000000003f782f */ /* 0x000fe20003800000 */
[----:B------:R-:W1:Y:S01]  /*0300*/  S2R R4, SR_CTAID.Y ;  /* 0x0000000000047919 */ /* 0x000e620000002600 */
[----:B------:R-:W-:Y:S01]  /*0310*/  LEA.HI R8, R8, R93, RZ, 0x7 ;  /* 0x0000005d08087211 */ /* 0x000fe200078f38ff */
[----:B------:R-:W-:Y:S01]  /*0320*/  ULDC UR4, c[0x0][0x154] ;  /* 0x0000550000047ab9 */ /* 0x000fe20000000800 */
[----:B------:R-:W-:Y:S01]  /*0330*/  SHF.R.S32.HI R10, RZ, 0x1f, R5 ;  /* 0x0000001fff0a7819 */ /* 0x000fe20000011405 */
[----:B------:R-:W-:Y:S01]  /*0340*/  NOP ;  /* 0x0000000000007918 */ /* 0x000fe20000000000 */
[----:B------:R-:W-:Y:S01]  /*0350*/  LOP3.LUT R8, R8, 0xffffff80, RZ, 0xc0, !PT ;  /* 0xffffff8008087812 */ /* 0x000fe200078ec0ff */
[----:B------:R-:W2:Y:S01]  /*0360*/  LDC R14, c[0x0][0x140] ;  /* 0x00005000ff0e7b82 */ /* 0x000ea20000000800 */
[----:B------:R-:W-:Y:S01]  /*0370*/  LEA.HI R10, R10, R5, RZ, 0x2 ;  /* 0x000000050a0a7211 */ /* 0x000fe200078f10ff */
[----:B------:R-:W-:-:S02]  /*0380*/  NOP ;  /* 0x0000000000007918 */ /* 0x000fc40000000000 */
[----:B------:R-:W-:Y:S01]  /*0390*/  IMAD.IADD R8, R93, 0x1, -R8 ;  /* 0x000000015d087824 */ /* 0x000fe200078e0a08 */
[----:B------:R-:W-:-:S03]  /*03a0*/  LOP3.LUT R10, R10, 0x3ffffffc, RZ, 0xc0, !PT ;  /* 0x3ffffffc0a0a7812 */ /* 0x000fc600078ec0ff */
[----:B------:R-:W3:Y:S01]  /*03b0*/  LDC R12, c[0x0][0x144] ;  /* 0x00005100ff0c7b82 */ /* 0x000ee20000000800 */
[----:B------:R-:W-:Y:S01]  /*03c0*/  SHF.R.S32.HI R7, RZ, 0x1f, R8 ;  /* 0x0000001fff077819 */ /* 0x000fe20000011408 */
[----:B------:R-:W-:Y:S01]  /*03d0*/  IMAD.IADD R10, R5, 0x1, -R10 ;  /* 0x00000001050a7824 */ /* 0x000fe200078e0a0a */
[----:B------:R-:W-:Y:S02]  /*03e0*/  LOP3.LUT P2, RZ, R8, 0x7, RZ, 0xc0, !PT ;  /* 0x0000000708ff7812 */ /* 0x000fe4000784c0ff */
[----:B------:R-:W-:Y:S01]  /*03f0*/  LEA.HI R7, R7, R8, RZ, 0x3 ;  /* 0x0000000807077211 */ /* 0x000fe200078f18ff */
[----:B------:R-:W-:Y:S01]  /*0400*/  VIADD R8, R2, 0xffffffff ;  /* 0xffffffff02087836 */ /* 0x000fe20000000000 */
[----:B-----5:R-:W-:Y:S02]  /*0410*/  ISETP.NE.OR P0, PT, R0, RZ, !P0 ;  /* 0x000000ff0000720c */ /* 0x020fe40004705670 */
[--C-:B------:R-:W-:Y:S02]  /*0420*/  SHF.R.S32.HI R0, RZ, 0x3, R7.reuse ;  /* 0x00000003ff007819 */ /* 0x100fe40000011407 */
[----:B------:R-:W-:-:S02]  /*0430*/  SHF.R.S32.HI R7, RZ, 0x1f, R7 ;  /* 0x0000001fff077819 */ /* 0x000fc40000011407 */
[----:B0-----:R-:W-:Y:S02]  /*0440*/  I2FP.F32.U32 R11, UR8 ;  /* 0x00000008000b7c45 */ /* 0x001fe40008201000 */
[----:B------:R-:W-:Y:S02]  /*0450*/  LEA.HI R7, R7, R0, RZ, 0x2 ;  /* 0x0000000007077211 */ /* 0x000fe400078f10ff */
[----:B--2---:R-:W-:Y:S02]  /*0460*/  ISETP.EQ.U32.AND P3, PT, R14, 0x1, PT ;  /* 0x000000010e00780c */ /* 0x004fe40003f62070 */
[----:B-1----:R-:W-:Y:S01]  /*0470*/  I2FP.F32.U32 R9, R4 ;  /* 0x0000000400097245 */ /* 0x002fe20000201000 */
[----:B------:R-:W-:Y:S01]  /*0480*/  VOTEU.ALL UP0, P0 ;  /* 0x00000000003f7886 */ /* 0x000fe20000000000 */
[----:B------:R-:W-:Y:S01]  /*0490*/  LOP3.LUT R7, R7, 0xfffffffc, RZ, 0xc0, !PT ;  /* 0xfffffffc07077812 */ /* 0x000fe200078ec0ff */
[----:B------:R-:W-:Y:S01]  /*04a0*/  VOTEU.ALL UP1, P0 ;  /* 0x00000000003f7886 */ /* 0x000fe20000020000 */
[----:B------:R-:W-:Y:S01]  /*04b0*/  ISETP.GE.U32.AND P5, PT, R8, 0x2, PT ;  /* 0x000000020800780c */ /* 0x000fe20003fa6070 */
[----:B------:R-:W-:Y:S01]  /*04c0*/  FMUL R13, R9, UR4 ;  /* 0x00000004090d7c20 */ /* 0x000fe20008400000 */
[----:B------:R-:W0:Y:S01]  /*04d0*/  @!UP0 S2UR UR7, SR_CgaCtaId ;  /* 0x00000000000789c3 */ /* 0x000e220000008800 */
[----:B------:R-:W-:Y:S01]  /*04e0*/  ULDC UR4, c[0x0][0x150] ;  /* 0x0000540000047ab9 */ /* 0x000fe20000000800 */
[----:B------:R-:W-:-:S02]  /*04f0*/  IMAD.IADD R7, R0, 0x1, -R7 ;  /* 0x0000000100077824 */ /* 0x000fc400078e0a07 */
[----:B------:R-:W-:Y:S01]  /*0500*/  FMUL R11, R11, UR4 ;  /* 0x000000040b0b7c20 */ /* 0x000fe20008400000 */
[----:B------:R-:W-:Y:S01]  /*0510*/  SHF.R.S32.HI R0, RZ, 0x1f, R3 ;  /* 0x0000001fff007819 */ /* 0x000fe20000011403 */
[----:B------:R-:W1:Y:S01]  /*0520*/  F2I.U32.TRUNC.NTZ R13, R13 ;  /* 0x0000000d000d7305 */ /* 0x000e62000020f000 */
[----:B------:R-:W-:Y:S01]  /*0530*/  IMAD R7, R10, 0x4, R7 ;  /* 0x000000040a077824 */ /* 0x000fe200078e0207 */
[----:B------:R-:W-:Y:S01]  /*0540*/  UMOV UR4, 0x20 ;  /* 0x0000002000047882 */ /* 0x000fe20000000000 */
[----:B------:R-:W2:Y:S01]  /*0550*/  LDC R9, c[0x0][0x148] ;  /* 0x00005200ff097b82 */ /* 0x000ea20000000800 */
[----:B------:R-:W-:Y:S01]  /*0560*/  LEA.HI R0, R0, R3, RZ, 0x2 ;  /* 0x0000000300007211 */ /* 0x000fe200078f10ff */
[----:B------:R-:W-:Y:S01]  /*0570*/  IMAD.SHL.U32 R10, R7, 0x4, RZ ;  /* 0x00000004070a7824 */ /* 0x000fe200078e00ff */
[----:B------:R-:W-:Y:S01]  /*0580*/  @!UP0 UMOV UR6, 0x400 ;  /* 0x0000040000068882 */ /* 0x000fe20000000000 */
[----:B------:R-:W-:-:S04]  /*0590*/  @!UP0 UIADD3 UR4, -UR4, 0x100000, URZ ;  /* 0x0010000004048890 */ /* 0x000fc8000fffe13f */
[----:B------:R-:W-:Y:S02]  /*05a0*/  @!UP0 USHF.L.U32 UR5, UR4, 0xb, URZ ;  /* 0x0000000b04058899 */ /* 0x000fe4000800063f */
[----:B------:R-:W-:Y:S01]  /*05b0*/  @!UP0 USHF.L.U32 UR4, UR4, 0x1, URZ ;  /* 0x0000000104048899 */ /* 0x000fe2000800063f */
[----:B------:R-:W5:Y:S01]  /*05c0*/  F2I.U32.TRUNC.NTZ R11, R11 ;  /* 0x0000000b000b7305 */ /* 0x000f62000020f000 */
[----:B------:R-:W-:Y:S02]  /*05d0*/  LOP3.LUT R0, R0, 0xfffffffc, RZ, 0xc0, !PT ;  /* 0xfffffffc00007812 */ /* 0x000fe400078ec0ff */
[----:B------:R-:W-:-:S03]  /*05e0*/  LOP3.LUT R19, R7, 0xc, R10, 0x78, !PT ;  /* 0x0000000c07137812 */ /* 0x000fc600078e780a */
[----:B------:R-:W-:Y:S02]  /*05f0*/  IMAD.IADD R3, R3, 0x1, -R0 ;  /* 0x0000000103037824 */ /* 0x000fe400078e0a00 */
[----:B-1----:R-:W-:Y:S01]  /*0600*/  IMAD.MOV R23, RZ, RZ, -R13 ;  /* 0x000000ffff177224 */ /* 0x002fe200078e0a0d */
[----:B0-----:R-:W-:Y:S02]  /*0610*/  @!UP0 ULEA UR6, UR7, UR6, 0x18 ;  /* 0x0000000607068291 */ /* 0x001fe4000f8ec03f */
[----:B------:R-:W-:Y:S01]  /*0620*/  ISETP.NE.AND P1, PT, R3, 0x3, PT ;  /* 0x000000030300780c */ /* 0x000fe20003f25270 */
[----:B------:R-:W-:Y:S01]  /*0630*/  VOTEU.ALL UP0, P0 ;  /* 0x00000000003f7886 */ /* 0x000fe20000000000 */
[----:B------:R-:W-:Y:S01]  /*0640*/  ISETP.LT.U32.AND P0, PT, R19, 0x2, !P2 ;  /* 0x000000021300780c */ /* 0x000fe20005701070 */
[----:B-----5:R-:W-:Y:S01]  /*0650*/  IMAD.MOV R11, RZ, RZ, -R11 ;  /* 0x000000ffff0b7224 */ /* 0x020fe200078e0a0b */
[----:B------:R-:W-:Y:S02]  /*0660*/  ISETP.EQ.OR P1, PT, R3, RZ, !P1 ;  /* 0x000000ff0300720c */ /* 0x000fe40004f22670 */
[C---:B------:R-:W-:Y:S01]  /*0670*/  ISETP.NE.AND P2, PT, R2.reuse, RZ, PT ;  /* 0x000000ff0200720c */ /* 0x040fe20003f45270 */
[----:B--2---:R-:W-:Y:S01]  /*0680*/  IMAD R0, R9, R23, R4 ;  /* 0x0000001709007224 */ /* 0x004fe200078e0204 */
[----:B------:R-:W-:Y:S01]  /*0690*/  ISETP.EQ.AND P1, PT, R2, RZ, P1 ;  /* 0x000000ff0200720c */ /* 0x000fe20000f22270 */
[----:B---3--:R-:W-:Y:S01]  /*06a0*/  IMAD R7, R12, R11, UR8 ;  /* 0x000000080c077e24 */ /* 0x008fe2000f8e020b */
[----:B------:R-:W0:Y:S02]  /*06b0*/  FENCE.VIEW.ASYNC.S ;  /* 0x00000000000073c6 */ /* 0x000e240000000000 */
[----:B0-----:R0:W1:Y:S01]  /*06c0*/  @!UP0 SYNCS.EXCH.64 URZ, [UR6+0x50], UR4 ;  /* 0x00005004063f85b2 */ /* 0x0010620008000100 */
[----:B------:R-:W-:-:S02]  /*06d0*/  ISETP.NE.AND P4, PT, R0, R19, PT ;  /* 0x000000130000720c */ /* 0x000fc40003f85270 */
[----:B------:R-:W-:Y:S02]  /*06e0*/  SEL R18, RZ, 0x1, !P1 ;  /* 0x00000001ff127807 */ /* 0x000fe40004800000 */
[----:B------:R-:W-:Y:S02]  /*06f0*/  ISETP.EQ.OR P4, PT, R7, RZ, !P4 ;  /* 0x000000ff0700720c */ /* 0x000fe40006782670 */
[----:B------:R-:W-:Y:S02]  /*0700*/  LOP3.LUT R0, R93, 0x7f, RZ, 0xc0, !PT ;  /* 0x0000007f5d007812 */ /* 0x000fe400078ec0ff */
[----:B------:R-:W-:Y:S02]  /*0710*/  PLOP3.LUT P0, PT, P0, P4, PT, 0x80, 0x0 ;  /* 0x000000000000781c */ /* 0x000fe40000709070 */
[----:B------:R-:W-:Y:S02]  /*0720*/  SEL R18, R18, 0x2, P5 ;  /* 0x0000000212127807 */ /* 0x000fe40002800000 */
[----:B------:R-:W-:Y:S01]  /*0730*/  P2R R101, PR, RZ, 0x1 ;  /* 0x00000001ff657803 */ /* 0x000fe20000000000 */
[----:B------:R0:W2:Y:S01]  /*0740*/  @!UP1 SYNCS.EXCH.64 URZ, [UR6+0x58], UR4 ;  /* 0x00005804063f95b2 */ /* 0x0000a20008000100 */
[----:B------:R-:W-:Y:S01]  /*0750*/  NOP ;  /* 0x0000000000007918 */ /* 0x000fe20000000000 */
[----:B------:R-:W-:Y:S06]  /*0760*/  @!P3 BRA `(.L_x_3) ;  /* 0x000000000008b947 */ /* 0x000fec0003800000 */
[----:B-12-4-:R-:W-:Y:S01]  /*0770*/  UCGABAR_ARV ;  /* 0x00000000000079c7 */ /* 0x016fe20008000000 */
[----:B------:R-:W-:Y:S05]  /*0780*/  BRA `(.L_x_4) ;  /* 0x0000000000047947 */ /* 0x000fea0003800000 */
.L_x_3:
[----:B-12-4-:R-:W-:Y:S01]  /*0790*/  NOP ;  /* 0x0000000000007918 */ /* 0x016fe20000000000 */
.L_x_4:
[----:B------:R-:W1:Y:S01]  /*07a0*/  LDC R2, c[0x0][0x65c] ;  /* 0x00019700ff027b82 */ /* 0x000e620000000800 */
[----:B------:R-:W-:Y:S02]  /*07b0*/  IMAD.U32 R10, RZ, RZ, UR8 ;  /* 0x00000008ff0a7e24 */ /* 0x000fe4000f8e00ff */
[----:B------:R-:W-:Y:S01]  /*07c0*/  IMAD.MOV.U32 R11, RZ, RZ, RZ ;  /* 0x000000ffff0b7224 */ /* 0x000fe200078e00ff */
[----:B-1----:R-:W-:-:S04]  /*07d0*/  ISETP.NE.AND P1, PT, R2, 0x1, PT ;  /* 0x000000010200780c */ /* 0x002fc80003f25270 */
[----:B------:R-:W-:-:S09]  /*07e0*/  P2R R5, PR, RZ, 0x2 ;  /* 0x00000002ff057803 */ /* 0x000fd20000000000 */
[----:B------:R-:W1:Y:S01]  /*07f0*/  @P1 LDC R17, c[0x0][0x10] ;  /* 0x00000400ff111b82 */ /* 0x000e620000000800 */
[----:B------:R-:W-:Y:S02]  /*0800*/  @P1 IMAD.MOV.U32 R5, RZ, RZ, RZ ;  /* 0x000000ffff051224 */ /* 0x000fe400078e00ff */
[----:B------:R-:W-:-:S05]  /*0810*/  @P1 IMAD.MOV.U32 R15, RZ, RZ, RZ ;  /* 0x000000ffff0f1224 */ /* 0x000fca00078e00ff */
[----:B------:R-:W2:Y:S01]  /*0820*/  @!P1 LDC R13, c[0x0][0xc] ;  /* 0x00000300ff0d9b82 */ /* 0x000ea20000000800 */
[----:B0-----:R-:W-:Y:S01]  /*0830*/  ULDC UR4, c[0x0][0xc] ;  /* 0x0000030000047ab9 */ /* 0x001fe20000000800 */
[----:B------:R-:W-:Y:S01]  /*0840*/  ULDC UR5, c[0x0][0x10] ;  /* 0x0000040000057ab9 */ /* 0x000fe20000000800 */
[----:B------:R-:W-:Y:S01]  /*0850*/  ULDC UR6, c[0x0][0x14] ;  /* 0x0000050000067ab9 */ /* 0x000fe20000000800 */
[----:B------:R-:W-:-:S04]  /*0860*/  UIMAD.WIDE.U32 UR4, UR4, UR5, URZ ;  /* 0x00000005040472a5 */ /* 0x000fc8000f8e003f */
[----:B------:R-:W-:Y:S02]  /*0870*/  UIMAD.WIDE.U32 UR36, UR4, UR6, URZ ;  /* 0x00000006042472a5 */ /* 0x000fe4000f8e003f */
[----:B------:R-:W-:-:S04]  /*0880*/  UIMAD UR42, UR5, UR6, URZ ;  /* 0x00000006052a72a4 */ /* 0x000fc8000f8e023f */
[----:B------:R-:W-:Y:S01]  /*0890*/  UIADD3 UR42, UR37, UR42, URZ ;  /* 0x0000002a252a7290 */ /* 0x000fe2000fffe03f */
[----:B-1----:R-:W-:-:S04]  /*08a0*/  @P1 IMAD.WIDE.U32 R16, R17, UR8, R4 ;  /* 0x0000000811101c25 */ /* 0x002fc8000f8e0004 */
[----:B------:R-:W-:Y:S02]  /*08b0*/  @P1 IMAD.IADD R17, R17, 0x1, R15 ;  /* 0x0000000111111824 */ /* 0x000fe400078e020f */
[----:B--2---:R-:W-:-:S04]  /*08c0*/  @!P1 IMAD.WIDE.U32 R10, R4, R13, R10 ;  /* 0x0000000d040a9225 */ /* 0x004fc800078e000a */
[----:B------:R-:W-:Y:S02]  /*08d0*/  @!P1 IMAD.MOV.U32 R16, RZ, RZ, R10 ;  /* 0x000000ffff109224 */ /* 0x000fe400078e000a */
[----:B------:R-:W-:Y:S01]  /*08e0*/  @!P1 IMAD.MOV.U32 R17, RZ, RZ, R11 ;  /* 0x000000ffff119224 */ /* 0x000fe200078e000b */
[----:B------:R-:W-:Y:S06]  /*08f0*/  @!P3 BRA `(.L_x_5) ;  /* 0x00000000000cb947 */ /* 0x000fec0003800000 */
[----:B------:R-:W-:Y:S01]  /*0900*/  UCGABAR_WAIT ;  /* 0x0000000000007dc7 */ /* 0x000fe20008000000 */
[----:B------:R-:W-:Y:S01]  /*0910*/  CCTL.IVALL ;  /* 0x00000000ff00798f */ /* 0x000fe20002000000 */
[----:B------:R-:W-:Y:S05]  /*0920*/  BRA `(.L_x_6) ;  /* 0x0000000000047947 */ /* 0x000fea0003800000 */
.L_x_5:
[----:B------:R-:W-:Y:S06]  /*0930*/  BAR.SYNC.DEFER_BLOCKING 0x0 ;  /* 0x0000000000007b1d */ /* 0x000fec0000010000 */
.L_x_6:
[----:B------:R-:W-:Y:S05]  /*0940*/  @!P2 BRA `(.L_x_7) ;  /* 0x000000500004a947 */ /* 0x000fea0003800000 */
[----:B------:R-:W-:-:S13]  /*0950*/  ISETP.GT.U32.AND P0, PT, R8, 0x1, PT ;  /* 0x000000010800780c */ /* 0x000fda0003f04070 */
[----:B------:R-:W-:Y:S05]  /*0960*/  @P0 EXIT ;  /* 0x000000000000094d */ /* 0x000fea0003800000 */
[----:B------:R-:W-:Y:S01]  /*0970*/  ULDC.64 UR4, c[0x0][0x650] ;  /* 0x0001940000047ab9 */ /* 0x000fe20000000a00 */
[----:B------:R-:W-:Y:S01]  /*0980*/  PRMT R3, RZ, 0x7610, R3 ;  /* 0x00007610ff037816 */ /* 0x000fe20000000003 */
[----:B------:R-:W-:Y:S01]  /*0990*/  IMAD.MOV.U32 R99, RZ, RZ, -0x1 ;  /* 0xffffffffff637424 */ /* 0x000fe200078e00ff */
[----:B------:R-:W-:Y:S01]  /*09a0*/  ISETP.GE.U32.AND P0, PT, R16, UR4, PT ;  /* 0x0000000410007c0c */ /* 0x000fe2000bf06070 */
[----:B------:R-:W-:Y:S02]  /*09b0*/  IMAD.MOV.U32 R100, RZ, RZ, -0x1 ;  /* 0xffffffffff647424 */ /* 0x000fe400078e00ff */
[----:B------:R-:W-:Y:S01]  /*09c0*/  IMAD.MOV.U32 R88, RZ, RZ, -0x1 ;  /* 0xffffffffff587424 */ /* 0x000fe200078e00ff */
[----:B------:R-:W-:-:S13]  /*09d0*/  ISETP.GE.U32.AND.EX P0, PT, R17, UR5, PT, P0 ;  /* 0x0000000511007c0c */ /* 0x000fda000bf06100 */
[----:B------:R-:W-:Y:S05]  /*09e0*/  @P0 BRA `(.L_x_8) ;  /* 0x0000000400280947 */ /* 0x000fea0003800000 */
[----:B------:R-:W0:Y:S01]  /*09f0*/  LDC.64 R24, c[0x0][0x628] ;  /* 0x00018a00ff187b82 */ /* 0x000e220000000a00 */
[----:B------:R-:W-:Y:S02]  /*0a00*/  IMAD.MOV.U32 R10, RZ, RZ, R16 ;  /* 0x000000ffff0a7224 */ /* 0x000fe400078e0010 */
[----:B------:R-:W-:-:S05]  /*0a10*/  IMAD.MOV.U32 R11, RZ, RZ, R17 ;  /* 0x000000ffff0b7224 */ /* 0x000fca00078e0011 */
[----:B------:R-:W1:Y:S08]  /*0a20*/  LDC R8, c[0x0][0x630] ;  /* 0x00018c00ff087b82 */ /* 0x000e700000000800 */
[----:B------:R-:W2:Y:S01]  /*0a30*/  LDC.64 R26, c[0x0][0x620] ;  /* 0x00018800ff1a7b82 */ /* 0x000ea20000000a00 */
[----:B0-----:R-:W-:-:S04]  /*0a40*/  ISETP.NE.U32.AND P0, PT, R24, RZ, PT ;  /* 0x000000ff1800720c */ /* 0x001fc80003f05070 */
[----:B------:R-:W-:-:S13]  /*0a50*/  ISETP.NE.AND.EX P0, PT, R25, RZ, PT, P0 ;  /* 0x000000ff1900720c */ /* 0x000fda0003f05300 */
[----:B-12---:R-:W-:Y:S05]  /*0a60*/  @!P0 BRA `(.L_x_9) ;  /* 0x0000000000288947 */ /* 0x006fea0003800000 */
[----:B------:R-:W0:Y:S02]  /*0a70*/  LDC R3, c[0x0][0x634] ;  /* 0x00018d00ff037b82 */ /* 0x000e240000000800 */
[----:B0-----:R-:W-:-:S05]  /*0a80*/  IADD3 R3, P0, R16, R3, RZ ;  /* 0x0000000310037210 */ /* 0x001fca0007f1e0ff */
[----:B------:R-:W-:-:S04]  /*0a90*/  IMAD.X R21, RZ, RZ, R17, P0 ;  /* 0x000000ffff157224 */ /* 0x000fc800000e0611 */
[----:B------:R-:W-:-:S04]  /*0aa0*/  IMAD.WIDE.U32 R10, R21, R24, RZ ;  /* 0x00000018150a7225 */ /* 0x000fc800078e00ff */
[----:B------:R-:W-:-:S04]  /*0ab0*/  IMAD.WIDE.U32 R12, P0, R3, R25, R10 ;  /* 0x00000019030c7225 */ /* 0x000fc8000780000a */
[----:B------:R-:W-:-:S04]  /*0ac0*/  IMAD.WIDE.U32 R10, R3, R24, RZ ;  /* 0x00000018030a7225 */ /* 0x000fc800078e00ff */
[----:B------:R-:W-:Y:S01]  /*0ad0*/  IMAD.X R15, RZ, RZ, RZ, P0 ;  /* 0x000000ffff0f7224 */ /* 0x000fe200000e06ff */
[----:B------:R-:W-:Y:S01]  /*0ae0*/  IADD3 RZ, P0, R11, R12, RZ ;  /* 0x0000000c0bff7210 */ /* 0x000fe20007f1e0ff */
[----:B------:R-:W-:-:S04]  /*0af0*/  IMAD.MOV.U32 R14, RZ, RZ, R13 ;  /* 0x000000ffff0e7224 */ /* 0x000fc800078e000d */
[----:B------:R-:W-:-:S08]  /*0b00*/  IMAD.WIDE.U32.X R10, R21, R25, R14, P0 ;  /* 0x00000019150a7225 */ /* 0x000fd000000e040e */
.L_x_9:
[----:B------:R-:W0:Y:S01]  /*0b10*/  LDC.64 R28, c[0x0][0x640] ;  /* 0x00019000ff1c7b82 */ /* 0x000e220000000a00 */
[-CC-:B------:R-:W-:Y:S02]  /*0b20*/  SHF.R.U64 R88, R10, R8.reuse, R11.reuse ;  /* 0x000000080a587219 */ /* 0x180fe4000000120b */
[----:B------:R-:W-:Y:S02]  /*0b30*/  SHF.R.U32.HI R3, RZ, R8, R11 ;  /* 0x00000008ff037219 */ /* 0x000fe4000001160b */
[----:B------:R-:W-:-:S03]  /*0b40*/  IADD3 R5, P0, RZ, -R88, RZ ;  /* 0x80000058ff057210 */ /* 0x000fc60007f1e0ff */
[----:B------:R-:W1:Y:S02]  /*0b50*/  LDC R12, c[0x0][0x618] ;  /* 0x00018600ff0c7b82 */ /* 0x000e640000000800 */
[----:B------:R-:W-:Y:S02]  /*0b60*/  IMAD.X R3, RZ, RZ, ~R3, P0 ;  /* 0x000000ffff037224 */ /* 0x000fe400000e0e03 */
[----:B------:R-:W-:-:S04]  /*0b70*/  IMAD.WIDE.U32 R10, R5, R26, R16 ;  /* 0x0000001a050a7225 */ /* 0x000fc800078e0010 */
[----:B------:R-:W2:Y:S01]  /*0b80*/  LDC R20, c[0x0][0x608] ;  /* 0x00018200ff147b82 */ /* 0x000ea20000000800 */
[----:B------:R-:W-:Y:S02]  /*0b90*/  IMAD R8, R3, R26, RZ ;  /* 0x0000001a03087224 */ /* 0x000fe400078e02ff */
[----:B------:R-:W-:Y:S02]  /*0ba0*/  IMAD.MOV.U32 R3, RZ, RZ, -0x1 ;  /* 0xffffffffff037424 */ /* 0x000fe400078e00ff */
[----:B------:R-:W-:Y:S02]  /*0bb0*/  IMAD R5, R5, R27, R8 ;  /* 0x0000001b05057224 */ /* 0x000fe400078e0208 */
[----:B------:R-:W-:Y:S01]  /*0bc0*/  IMAD R26, R9, R23, R4 ;  /* 0x00000017091a7224 */ /* 0x000fe200078e0204 */
[----:B------:R-:W3:Y:S01]  /*0bd0*/  LDC R24, c[0x0][0x658] ;  /* 0x00019600ff187b82 */ /* 0x000ee20000000800 */
[----:B------:R-:W-:Y:S01]  /*0be0*/  IMAD.IADD R5, R11, 0x1, R5 ;  /* 0x000000010b057824 */ /* 0x000fe200078e0205 */
[----:B0-----:R-:W-:Y:S01]  /*0bf0*/  ISETP.NE.U32.AND P0, PT, R28, RZ, PT ;  /* 0x000000ff1c00720c */ /* 0x001fe20003f05070 */
[----:B------:R-:W-:-:S03]  /*0c00*/  IMAD.MOV.U32 R23, RZ, RZ, 0x1 ;  /* 0x00000001ff177424 */ /* 0x000fc600078e00ff */
[----:B------:R-:W-:Y:S02]  /*0c10*/  ISETP.NE.AND.EX P0, PT, R29, RZ, PT, P0 ;  /* 0x000000ff1d00720c */ /* 0x000fe40003f05300 */
[----:B------:R-:W0:Y:S01]  /*0c20*/  LDC R22, c[0x0][0x600] ;  /* 0x00018000ff167b82 */ /* 0x000e220000000800 */
[-CC-:B-1----:R-:W-:Y:S02]  /*0c30*/  SHF.R.U64 R14, R10, R12.reuse, R5.reuse ;  /* 0x0000000c0a0e7219 */ /* 0x182fe40000001205 */
[----:B------:R-:W-:-:S05]  /*0c40*/  SHF.R.U32.HI R5, RZ, R12, R5 ;  /* 0x0000000cff057219 */ /* 0x000fca0000011605 */
[----:B------:R-:W1:Y:S01]  /*0c50*/  LDC R15, c[0x0][0x648] ;  /* 0x00019200ff0f7b82 */ /* 0x000e620000000800 */
[-CC-:B--2---:R-:W-:Y:S02]  /*0c60*/  SHF.R.U64 R27, R14, R20.reuse, R5.reuse ;  /* 0x000000140e1b7219 */ /* 0x184fe40000001205 */
[----:B------:R-:W-:-:S05]  /*0c70*/  SHF.R.U32.HI R5, RZ, R20, R5 ;  /* 0x00000014ff057219 */ /* 0x000fca0000011605 */
[----:B------:R-:W2:Y:S01]  /*0c80*/  LDC R21, c[0x0][0x638] ;  /* 0x00018e00ff157b82 */ /* 0x000ea20000000800 */
[-CC-:B---3--:R-:W-:Y:S02]  /*0c90*/  SHF.R.U64 R20, R27, R24.reuse, R5.reuse ;  /* 0x000000181b147219 */ /* 0x188fe40000001205 */
[-C--:B------:R-:W-:Y:S02]  /*0ca0*/  SHF.L.U32 R3, R3, R24.reuse, RZ ;  /* 0x0000001803037219 */ /* 0x080fe400000006ff */
[----:B------:R-:W-:Y:S01]  /*0cb0*/  SHF.R.U32.HI R5, RZ, R24, R5 ;  /* 0x00000018ff057219 */ /* 0x000fe20000011605 */
[----:B------:R-:W-:Y:S01]  /*0cc0*/  IMAD.MOV.U32 R4, RZ, RZ, R20 ;  /* 0x000000ffff047224 */ /* 0x000fe200078e0014 */
[----:B------:R-:W-:Y:S01]  /*0cd0*/  LOP3.LUT R12, RZ, R3, RZ, 0x33, !PT ;  /* 0x00000003ff0c7212 */ /* 0x000fe200078e33ff */
[----:B------:R-:W3:Y:S01]  /*0ce0*/  LDC R25, c[0x0][0x610] ;  /* 0x00018400ff197b82 */ /* 0x000ee20000000800 */
[----:B------:R-:W-:Y:S05]  /*0cf0*/  @!P0 BRA `(.L_x_10) ;  /* 0x0000000000288947 */ /* 0x000fea0003800000 */
[----:B------:R-:W4:Y:S02]  /*0d00*/  LDC R3, c[0x0][0x64c] ;  /* 0x00019300ff037b82 */ /* 0x000f240000000800 */
[----:B----4-:R-:W-:-:S05]  /*0d10*/  IADD3 R3, P0, R20, R3, RZ ;  /* 0x0000000314037210 */ /* 0x010fca0007f1e0ff */
        /* <DEDUP_REMOVED lines=8> */
.L_x_10:
[----:B-1----:R-:W-:Y:S01]  /*0da0*/  SHF.R.U64 R4, R4, R15, R5 ;  /* 0x0000000f04047219 */ /* 0x002fe20000001205 */
[----:B0-----:R-:W-:Y:S01]  /*0db0*/  VIADD R5, R22, 0xffffffff ;  /* 0xffffffff16057836 */ /* 0x001fe20000000000 */
[----:B------:R-:W-:Y:S02]  /*0dc0*/  SHF.L.U32 R3, R23, R24, RZ ;  /* 0x0000001817037219 */ /* 0x000fe400000006ff */
[----:B------:R-:W-:Y:S01]  /*0dd0*/  LOP3.LUT R12, R27, R12, RZ, 0xc0, !PT ;  /* 0x0000000c1b0c7212 */ /* 0x000fe200078ec0ff */
[----:B------:R-:W-:Y:S01]  /*0de0*/  IMAD.MOV R8, RZ, RZ, -R4 ;  /* 0x000000ffff087224 */ /* 0x000fe200078e0a04 */
[----:B------:R-:W-:-:S03]  /*0df0*/  SEL R7, R7, R26, !P1 ;  /* 0x0000001a07077207 */ /* 0x000fc60004800000 */
[----:B------:R-:W-:Y:S01]  /*0e00*/  IMAD R12, R3, R4, R12 ;  /* 0x00000004030c7224 */ /* 0x000fe200078e020c */
[----:B------:R-:W-:Y:S01]  /*0e10*/  LOP3.LUT R4, R14, R5, RZ, 0xc0, !PT ;  /* 0x000000050e047212 */ /* 0x000fe200078ec0ff */
[----:B--2---:R-:W-:Y:S02]  /*0e20*/  IMAD R3, R8, R21, R20 ;  /* 0x0000001508037224 */ /* 0x004fe400078e0214 */
[----:B---3--:R-:W-:Y:S02]  /*0e30*/  IMAD R7, R12, R25, R7 ;  /* 0x000000190c077224 */ /* 0x008fe400078e0207 */
[----:B------:R-:W-:Y:S02]  /*0e40*/  IMAD.MOV.U32 R5, RZ, RZ, 0x1 ;  /* 0x00000001ff057424 */ /* 0x000fe400078e00ff */
[----:B------:R-:W-:-:S03]  /*0e50*/  IMAD R4, R3, R22, R4 ;  /* 0x0000001603047224 */ /* 0x000fc600078e0204 */
[----:B------:R-:W-:Y:S02]  /*0e60*/  PRMT R3, R5, 0x7610, R3 ;  /* 0x0000761005037816 */ /* 0x000fe40000000003 */
[----:B------:R-:W-:Y:S02]  /*0e70*/  SEL R100, R4, R7, !P1 ;  /* 0x0000000704647207 */ /* 0x000fe40004800000 */
[----:B------:R-:W-:-:S07]  /*0e80*/  SEL R99, R7, R4, !P1 ;  /* 0x0000000407637207 */ /* 0x000fce0004800000 */
.L_x_8:
[----:B------:R-:W-:-:S08]  /*0e90*/  NOP ;  /* 0x0000000000007918 */ /* 0x000fd00000000000 */
[----:B------:R-:W0:Y:S02]  /*0ea0*/  USETMAXREG.TRY_ALLOC.CTAPOOL UP0, 0xe8 ;  /* 0x000000e8000079c8 */ /* 0x000e240008000600 */
[----:B0-----:R-:W-:-:S13]  /*0eb0*/  PLOP3.LUT P0, PT, PT, PT, UP0, 0x80, 0x0 ;  /* 0x000000000000781c */ /* 0x001fda0003f0f008 */
[----:B------:R-:W-:Y:S05]  /*0ec0*/  @!P0 BRA `(.L_x_8) ;  /* 0xfffffffc00f08947 */ /* 0x000fea000383ffff */
[----:B------:R-:W-:Y:S01]  /*0ed0*/  ULDC.64 UR4, c[0x0][0x598] ;  /* 0x0001660000047ab9 */ /* 0x000fe20000000a00 */
[----:B------:R-:W-:Y:S01]  /*0ee0*/  ULDC.64 UR38, c[0x0][0x208] ;  /* 0x0000820000267ab9 */ /* 0x000fe20000000a00 */
[----:B------:R-:W-:-:S04]  /*0ef0*/  ISETP.NE.U32.AND P0, PT, RZ, UR4, PT ;  /* 0x00000004ff007c0c */ /* 0x000fc8000bf05070 */
[----:B------:R-:W-:-:S13]  /*0f00*/  ISETP.NE.AND.EX P0, PT, RZ, UR5, PT, P0 ;  /* 0x00000005ff007c0c */ /* 0x000fda000bf05300 */
[----:B------:R-:W-:Y:S05]  /*0f10*/  @!P0 BRA `(.L_x_11) ;  /* 0x00000000001c8947 */ /* 0x000fea0003800000 */
[----:B------:R-:W0:Y:S02]  /*0f20*/  LDC.64 R4, c[0x0][0x598] ;  /* 0x00016600ff047b82 */ /* 0x000e240000000a00 */
[----:B0-----:R-:W2:Y:S02]  /*0f30*/  LDG.E.64 R4, desc[UR38][R4.64] ;  /* 0x0000002604047981 */ /* 0x001ea4000c1e1b00 */
[----:B--2---:R-:W-:-:S04]  /*0f40*/  ISETP.NE.U32.AND P0, PT, R4, RZ, PT ;  /* 0x000000ff0400720c */ /* 0x004fc80003f05070 */
[----:B------:R-:W-:-:S13]  /*0f50*/  ISETP.NE.AND.EX P0, PT, R5, RZ, PT, P0 ;  /* 0x000000ff0500720c */ /* 0x000fda0003f05300 */
[----:B------:R-:W-:Y:S05]  /*0f60*/  @!P0 BRA `(.L_x_11) ;  /* 0x0000000000088947 */ /* 0x000fea0003800000 */
[----:B------:R0:W5:Y:S01]  /*0f70*/  LD.E R89, desc[UR38][R4.64] ;  /* 0x0000002604597980 */ /* 0x000162000c101900 */
[----:B------:R-:W-:Y:S05]  /*0f80*/  BRA `(.L_x_12) ;  /* 0x0000000000247947 */ /* 0x000fea0003800000 */
.L_x_11:
[----:B------:R-:W-:Y:S02]  /*0f90*/  ULDC.64 UR4, c[0x0][0x588] ;  /* 0x0001620000047ab9 */ /* 0x000fe40000000a00 */
[----:B------:R-:W-:-:S04]  /*0fa0*/  ISETP.NE.U32.AND P0, PT, RZ, UR4, PT ;  /* 0x00000004ff007c0c */ /* 0x000fc8000bf05070 */
[----:B------:R-:W-:-:S13]  /*0fb0*/  ISETP.NE.AND.EX P0, PT, RZ, UR5, PT, P0 ;  /* 0x00000005ff007c0c */ /* 0x000fda000bf05300 */
[----:B------:R-:W-:Y:S05]  /*0fc0*/  @!P0 BRA `(.L_x_13) ;  /* 0x00000000000c8947 */ /* 0x000fea0003800000 */
[----:B------:R-:W0:Y:S02]  /*0fd0*/  LDC.64 R4, c[0x0][0x588] ;  /* 0x00016200ff047b82 */ /* 0x000e240000000a00 */
[----:B0-----:R1:W5:Y:S01]  /*0fe0*/  LDG.E R89, desc[UR38][R4.64] ;  /* 0x0000002604597981 */ /* 0x001362000c1e1900 */
[----:B------:R-:W-:Y:S05]  /*0ff0*/  BRA `(.L_x_12) ;  /* 0x0000000000087947 */ /* 0x000fea0003800000 */
.L_x_13:
[----:B------:R-:W-:Y:S02]  /*1000*/  ULDC UR4, c[0x0][0x580] ;  /* 0x0001600000047ab9 */ /* 0x000fe40000000800 */
[----:B------:R-:W-:-:S07]  /*1010*/  IMAD.U32 R89, RZ, RZ, UR4 ;  /* 0x00000004ff597e24 */ /* 0x000fce000f8e00ff */
.L_x_12:
[----:B------:R-:W-:Y:S02]  /*1020*/  ULDC.64 UR4, c[0x0][0x5a0] ;  /* 0x0001680000047ab9 */ /* 0x000fe40000000a00 */
[----:B------:R-:W-:-:S04]  /*1030*/  ISETP.NE.U32.AND P0, PT, RZ, UR4, PT ;  /* 0x00000004ff007c0c */ /* 0x000fc8000bf05070 */
[----:B------:R-:W-:-:S13]  /*1040*/  ISETP.NE.AND.EX P0, PT, RZ, UR5, PT, P0 ;  /* 0x00000005ff007c0c */ /* 0x000fda000bf05300 */
[----:B------:R-:W-:Y:S05]  /*1050*/  @!P0 BRA `(.L_x_14) ;  /* 0x00000000001c8947 */ /* 0x000fea0003800000 */
[----:B01----:R-:W0:Y:S02]  /*1060*/  LDC.64 R4, c[0x0][0x5a0] ;  /* 0x00016800ff047b82 */ /* 0x003e240000000a00 */
[----:B0-----:R-:W2:Y:S02]  /*1070*/  LDG.E.64 R4, desc[UR38][R4.64] ;  /* 0x0000002604047981 */ /* 0x001ea4000c1e1b00 */
[----:B--2---:R-:W-:-:S04]  /*1080*/  ISETP.NE.U32.AND P0, PT, R4, RZ, PT ;  /* 0x000000ff0400720c */ /* 0x004fc80003f05070 */
[----:B------:R-:W-:-:S13]  /*1090*/  ISETP.NE.AND.EX P0, PT, R5, RZ, PT, P0 ;  /* 0x000000ff0500720c */ /* 0x000fda0003f05300 */
[----:B------:R-:W-:Y:S05]  /*10a0*/  @!P0 BRA `(.L_x_14) ;  /* 0x0000000000088947 */ /* 0x000fea0003800000 */
[----:B------:R0:W5:Y:S01]  /*10b0*/  LD.E R90, desc[UR38][R4.64] ;  /* 0x00000026045a7980 */ /* 0x000162000c101900 */
[----:B------:R-:W-:Y:S05]  /*10c0*/  BRA `(.L_x_15) ;  /* 0x0000000000247947 */ /* 0x000fea0003800000 */
.L_x_14:
[----:B------:R-:W-:Y:S02]  /*10d0*/  ULDC.64 UR4, c[0x0][0x590] ;  /* 0x0001640000047ab9 */ /* 0x000fe40000000a00 */
[----:B------:R-:W-:-:S04]  /*10e0*/  ISETP.NE.U32.AND P0, PT, RZ, UR4, PT ;  /* 0x00000004ff007c0c */ /* 0x000fc8000bf05070 */
[----:B------:R-:W-:-:S13]  /*10f0*/  ISETP.NE.AND.EX P0, PT, RZ, UR5, PT, P0 ;  /* 0x00000005ff007c0c */ /* 0x000fda000bf05300 */
[----:B------:R-:W-:Y:S05]  /*1100*/  @!P0 BRA `(.L_x_16) ;  /* 0x00000000000c8947 */ /* 0x000fea0003800000 */
[----:B------:R-:W2:Y:S02]  /*1110*/  LDC.64 R90, c[0x0][0x590] ;  /* 0x00016400ff5a7b82 */ /* 0x000ea40000000a00 */
[----:B--2---:R2:W5:Y:S01]  /*1120*/  LDG.E R90, desc[UR38][R90.64] ;  /* 0x000000265a5a7981 */ /* 0x004562000c1e1900 */
[----:B------:R-:W-:Y:S05]  /*1130*/  BRA `(.L_x_15) ;  /* 0x0000000000087947 */ /* 0x000fea0003800000 */
.L_x_16:
[----:B------:R-:W-:Y:S02]  /*1140*/  ULDC UR4, c[0x0][0x584] ;  /* 0x0001610000047ab9 */ /* 0x000fe40000000800 */
[----:B------:R-:W-:-:S07]  /*1150*/  IMAD.U32 R90, RZ, RZ, UR4 ;  /* 0x00000004ff5a7e24 */ /* 0x000fce000f8e00ff */
.L_x_15:
[----:B------:R-:W-:-:S13]  /*1160*/  LOP3.LUT P0, RZ, R3, 0xff, RZ, 0xc0, !PT ;  /* 0x000000ff03ff7812 */ /* 0x000fda000780c0ff */
[----:B------:R-:W-:Y:S05]  /*1170*/  @!P0 EXIT ;  /* 0x000000000000894d */ /* 0x000fea0003800000 */
[----:B------:R-:W3:Y:S01]  /*1180*/  LDC R92, c[0x0][0x658] ;  /* 0x00019600ff5c7b82 */ /* 0x000ee20000000800 */
[----:B------:R-:W-:Y:S01]  /*1190*/  LOP3.LUT R6, R6, 0x1, RZ, 0xc0, !PT ;  /* 0x0000000106067812 */ /* 0x000fe200078ec0ff */
[----:B------:R-:W-:Y:S01]  /*11a0*/  ULDC.64 UR6, c[0x0][0x288] ;  /* 0x0000a20000067ab9 */ /* 0x000fe20000000a00 */
[----:B------:R-:W-:Y:S01]  /*11b0*/  SHF.R.U32.HI R3, RZ, 0x1, R0 ;  /* 0x00000001ff037819 */ /* 0x000fe20000011600 */
[----:B------:R-:W-:Y:S01]  /*11c0*/  UIADD3 UR4, UR7, 0x7f, URZ ;  /* 0x0000007f07047890 */ /* 0x000fe2000fffe03f */
[----:B------:R-:W-:Y:S01]  /*11d0*/  SHF.R.U32.HI R0, RZ, 0x2, R93 ;  /* 0x00000002ff007819 */ /* 0x000fe2000001165d */
[----:B01----:R-:W-:Y:S01]  /*11e0*/  IMAD.SHL.U32 R5, R6, 0x40, RZ ;  /* 0x0000004006057824 */ /* 0x003fe200078e00ff */
[----:B------:R-:W-:Y:S01]  /*11f0*/  LOP3.LUT R3, R3, 0x30, RZ, 0xc0, !PT ;  /* 0x0000003003037812 */ /* 0x000fe200078ec0ff */
[----:B------:R-:W0:Y:S01]  /*1200*/  LDC R95, c[0x0][0x600] ;  /* 0x00018000ff5f7b82 */ /* 0x000e220000000800 */
[----:B------:R-:W-:Y:S01]  /*1210*/  LOP3.LUT R0, R0, 0x7, RZ, 0xc0, !PT ;  /* 0x0000000700007812 */ /* 0x000fe200078ec0ff */
[----:B------:R-:W-:Y:S01]  /*1220*/  USHF.R.S32.HI UR5, URZ, 0x1f, UR4 ;  /* 0x0000001f3f057899 */ /* 0x000fe20008011404 */
[----:B--2---:R-:W-:Y:S01]  /*1230*/  LOP3.LUT R91, R93, 0x3, RZ, 0xc0, !PT ;  /* 0x000000035d5b7812 */ /* 0x004fe200078ec0ff */
[----:B------:R-:W-:Y:S01]  /*1240*/  IMAD.MOV.U32 R7, RZ, RZ, 0x1 ;  /* 0x00000001ff077424 */ /* 0x000fe200078e00ff */
[--C-:B------:R-:W-:Y:S01]  /*1250*/  LOP3.LUT R22, R5, 0x40, R0.reuse, 0xe2, !PT ;  /* 0x0000004005167812 */ /* 0x100fe200078ee200 */
[----:B------:R-:W-:Y:S01]  /*1260*/  ULEA.HI UR5, UR5, UR4, URZ, 0x7 ;  /* 0x0000000405057291 */ /* 0x000fe2000f8f383f */
[-C--:B------:R-:W-:Y:S01]  /*1270*/  IADD3 R5, RZ, -R3.reuse, -R0 ;  /* 0x80000003ff057210 */ /* 0x080fe20007ffe800 */
[----:B------:R-:W-:Y:S01]  /*1280*/  IMAD.U32 R4, RZ, RZ, UR6 ;  /* 0x00000006ff047e24 */ /* 0x000fe2000f8e00ff */
[----:B------:R-:W-:Y:S01]  /*1290*/  LOP3.LUT R22, R22, R3, RZ, 0xfc, !PT ;  /* 0x0000000316167212 */ /* 0x000fe200078efcff */
[----:B------:R-:W-:Y:S01]  /*12a0*/  USHF.R.S32.HI UR43, URZ, 0x7, UR5 ;  /* 0x000000073f2b7899 */ /* 0x000fe20008011405 */
[----:B------:R-:W-:Y:S01]  /*12b0*/  IMAD.MOV.U32 R3, RZ, RZ, -0x1 ;  /* 0xffffffffff037424 */ /* 0x000fe200078e00ff */
[----:B------:R-:W-:Y:S01]  /*12c0*/  LOP3.LUT R94, R93, 0x80, RZ, 0xc0, !PT ;  /* 0x000000805d5e7812 */ /* 0x000fe200078ec0ff */
[----:B------:R-:W-:Y:S01]  /*12d0*/  IMAD R5, R6, -0x40, R5 ;  /* 0xffffffc006057824 */ /* 0x000fe200078e0205 */
[----:B------:R-:W-:Y:S01]  /*12e0*/  UISETP.LT.AND UP0, UPT, UR43, 0x1, UPT ;  /* 0x000000012b00788c */ /* 0x000fe2000bf01270 */
[----:B------:R-:W-:Y:S01]  /*12f0*/  IMAD R91, R91, -0x2, R4 ;  /* 0xfffffffe5b5b7824 */ /* 0x000fe200078e0204 */
[-C--:B---3--:R-:W-:Y:S01]  /*1300*/  SHF.L.U32 R3, R3, R92.reuse, RZ ;  /* 0x0000005c03037219 */ /* 0x088fe200000006ff */
[----:B------:R-:W-:Y:S01]  /*1310*/  ULDC UR4, c[0x0][0x284] ;  /* 0x0000a10000047ab9 */ /* 0x000fe20000000800 */
[----:B------:R-:W-:Y:S01]  /*1320*/  USEL UR44, UR43, 0x1, UP0 ;  /* 0x000000012b2c7887 */ /* 0x000fe20008000000 */
[----:B------:R-:W-:Y:S01]  /*1330*/  SHF.L.U32 R92, R7, R92, RZ ;  /* 0x0000005c075c7219 */ /* 0x000fe200000006ff */
[----:B------:R-:W-:Y:S01]  /*1340*/  IMAD.SHL.U32 R93, R93, 0x2, RZ ;  /* 0x000000025d5d7824 */ /* 0x000fe200078e00ff */
[----:B------:R-:W-:Y:S01]  /*1350*/  SHF.R.U32.HI R94, RZ, 0x7, R94 ;  /* 0x00000007ff5e7819 */ /* 0x000fe2000001165e */
[----:B------:R-:W-:Y:S01]  /*1360*/  VIADD R97, R5, UR4 ;  /* 0x0000000405617c36 */ /* 0x000fe20008000000 */
[----:B------:R-:W-:Y:S01]  /*1370*/  LOP3.LUT R96, RZ, R3, RZ, 0x33, !PT ;  /* 0x00000003ff607212 */ /* 0x000fe200078e33ff */
[----:B0-----:R-:W-:Y:S01]  /*1380*/  VIADD R95, R95, 0xffffffff ;  /* 0xffffffff5f5f7836 */ /* 0x001fe20000000000 */
[----:B------:R-:W-:Y:S01]  /*1390*/  UIADD3 UR44, UR43, -UR44, URZ ;  /* 0x8000002c2b2c7290 */ /* 0x000fe2000fffe03f */
[----:B------:R-:W-:Y:S01]  /*13a0*/  IMAD.MOV.U32 R23, RZ, RZ, RZ ;  /* 0x000000ffff177224 */ /* 0x000fe200078e00ff */
[----:B------:R-:W-:Y:S01]  /*13b0*/  UMOV UR40, URZ ;  /* 0x0000003f00287c82 */ /* 0x000fe20008000000 */
[----:B------:R-:W-:-:S09]  /*13c0*/  UMOV UR41, URZ ;  /* 0x0000003f00297c82 */ /* 0x000fd20008000000 */
.L_x_166:
[----:B0-----:R-:W0:Y:S01]  /*13d0*/  SHFL.IDX PT, R0, R94, RZ, 0x1f ;  /* 0x00001fff5e007589 */ /* 0x001e2200000e0000 */
[----:B-1----:R-:W1:Y:S01]  /*13e0*/  S2UR UR7, SR_CgaCtaId ;  /* 0x00000000000779c3 */ /* 0x002e620000008800 */
[----:B------:R-:W-:Y:S01]  /*13f0*/  UMOV UR6, 0x400 ;  /* 0x0000040000067882 */ /* 0x000fe20000000000 */
[----:B0-----:R-:W-:Y:S01]  /*1400*/  R2UR UR4, R0 ;  /* 0x00000000000472ca */ /* 0x001fe200000e0000 */
[----:B-1----:R-:W-:-:S12]  /*1410*/  ULEA UR6, UR7, UR6, 0x18 ;  /* 0x0000000607067291 */ /* 0x002fd8000f8ec03f */
[----:B------:R-:W-:-:S04]  /*1420*/  ULEA.HI UR5, UR4, UR4, URZ, 0x1 ;  /* 0x0000000404057291 */ /* 0x000fc8000f8f083f */
[----:B------:R-:W-:-:S04]  /*1430*/  ULOP3.LUT UR5, UR5, 0x7fffe, URZ, 0xc0, !UPT ;  /* 0x0007fffe05057892 */ /* 0x000fc8000f8ec03f */
[----:B------:R-:W-:-:S03]  /*1440*/  UIADD3 UR5, UR4, -UR5, URZ ;  /* 0x8000000504057290 */ /* 0x000fc6000fffe03f */
[----:B------:R-:W-:Y:S01]  /*1450*/  ULDC UR4, c[0x0][0x28c] ;  /* 0x0000a30000047ab9 */ /* 0x000fe20000000800 */
[----:B------:R-:W-:Y:S01]  /*1460*/  ULEA UR5, UR5, UR6, 0xd ;  /* 0x0000000605057291 */ /* 0x000fe2000f8e683f */
[----:B------:R-:W-:-:S03]  /*1470*/  ISETP.LT.AND P0, PT, RZ, UR4, PT ;  /* 0x00000004ff007c0c */ /* 0x000fc6000bf01270 */
[----:B------:R-:W-:-:S04]  /*1480*/  UIADD3 UR5, UR5, 0x100, URZ ;  /* 0x0000010005057890 */ /* 0x000fc8000fffe03f */
[----:B------:R-:W-:-:S04]  /*1490*/  USHF.R.U32.HI UR5, URZ, 0x4, UR5 ;  /* 0x000000043f057899 */ /* 0x000fc80008011605 */
[----:B------:R-:W-:-:S04]  /*14a0*/  ULOP3.LUT UR5, UR5, 0x3fff, URZ, 0xc0, !UPT ;  /* 0x00003fff05057892 */ /* 0x000fc8000f8ec03f */
[----:B------:R-:W-:Y:S01]  /*14b0*/  ULOP3.LUT UR45, UR5, 0x10000, URZ, 0xfc, !UPT ;  /* 0x00010000052d7892 */ /* 0x000fe2000f8efc3f */
[----:B---3--:R-:W-:Y:S11]  /*14c0*/  @P0 BRA `(.L_x_17) ;  /* 0x0000000000400947 */ /* 0x008ff60003800000 */
[----:B------:R-:W-:Y:S01]  /*14d0*/  MOV R0, 0x0 ;  /* 0x0000000000007802 */ /* 0x000fe20000000f00 */
[----:B------:R-:W-:Y:S01]  /*14e0*/  ULDC.64 UR4, c[0x4][0x68] ;  /* 0x01001a0000047ab9 */ /* 0x000fe20000000a00 */
[----:B------:R-:W-:Y:S01]  /*14f0*/  ULDC.64 UR6, c[0x4][0x8] ;  /* 0x0100020000067ab9 */ /* 0x000fe20000000a00 */
[----:B------:R-:W-:Y:S01]  /*1500*/  IMAD.U32 R4, RZ, RZ, UR4 ;  /* 0x00000004ff047e24 */ /* 0x000fe2000f8e00ff */
[----:B------:R0:W1:Y:S01]  /*1510*/  LDC.64 R14, c[0x4][R0] ;  /* 0x01000000000e7b82 */ /* 0x0000620000000a00 */
[----:B------:R-:W-:Y:S01]  /*1520*/  IMAD.U32 R5, RZ, RZ, UR5 ;  /* 0x00000005ff057e24 */ /* 0x000fe2000f8e00ff */
[----:B------:R-:W-:Y:S01]  /*1530*/  ULDC.64 UR4, c[0x4][0x70] ;  /* 0x01001c0000047ab9 */ /* 0x000fe20000000a00 */
[----:B------:R-:W-:Y:S02]  /*1540*/  IMAD.U32 R10, RZ, RZ, UR6 ;  /* 0x00000006ff0a7e24 */ /* 0x000fe4000f8e00ff */
[----:B------:R-:W-:Y:S02]  /*1550*/  IMAD.U32 R6, RZ, RZ, UR4 ;  /* 0x00000004ff067e24 */ /* 0x000fe4000f8e00ff */
[----:B------:R-:W-:-:S02]  /*1560*/  IMAD.U32 R7, RZ, RZ, UR5 ;  /* 0x00000005ff077e24 */ /* 0x000fc4000f8e00ff */
[----:B------:R-:W-:Y:S02]  /*1570*/  IMAD.U32 R11, RZ, RZ, UR7 ;  /* 0x00000007ff0b7e24 */ /* 0x000fe4000f8e00ff */
[----:B------:R-:W-:Y:S02]  /*1580*/  IMAD.MOV.U32 R8, RZ, RZ, 0x1e1 ;  /* 0x000001e1ff087424 */ /* 0x000fe400078e00ff */
[----:B------:R-:W-:Y:S02]  /*1590*/  IMAD.MOV.U32 R12, RZ, RZ, 0x1 ;  /* 0x00000001ff0c7424 */ /* 0x000fe400078e00ff */
[----:B0-----:R-:W-:-:S07]  /*15a0*/  IMAD.MOV.U32 R13, RZ, RZ, RZ ;  /* 0x000000ffff0d7224 */ /* 0x001fce00078e00ff */
[----:B------:R-:W-:-:S07]  /*15b0*/  LEPC R20, `(.L_x_17) ;  /* 0x000000001014794e */ /* 0x000fce0000000000 */
[----:B-1---5:R-:W-:Y:S05]  /*15c0*/  CALL.ABS.NOINC R14 ;  /* 0x000000000e007343 */ /* 0x022fea0003c00000 */
.L_x_17:
[----:B------:R-:W-:-:S04]  /*15d0*/  LOP3.LUT R0, R18, 0x1, RZ, 0xfc, !PT ;  /* 0x0000000112007812 */ /* 0x000fc800078efcff */
[----:B------:R-:W-:-:S13]  /*15e0*/  ISETP.NE.AND P0, PT, R0, 0x3, PT ;  /* 0x000000030000780c */ /* 0x000fda0003f05270 */
[----:B------:R-:W-:Y:S05]  /*15f0*/  @!P0 BRA `(.L_x_18) ;  /* 0x0000000000048947 */ /* 0x000fea0003800000 */
[----:B------:R-:W-:Y:S01]  /*1600*/  BPT.TRAP 0x1 ;  /* 0x000000040000795c */ /* 0x000fe20000300000 */
.L_x_18:
[----:B------:R-:W0:Y:S01]  /*1610*/  S2UR UR5, SR_CgaCtaId ;  /* 0x00000000000579c3 */ /* 0x000e220000008800 */
[----:B------:R-:W-:Y:S01]  /*1620*/  UMOV UR4, 0x400 ;  /* 0x0000040000047882 */ /* 0x000fe20000000000 */
[----:B------:R-:W-:Y:S02]  /*1630*/  IMAD.U32 R0, RZ, RZ, UR40 ;  /* 0x00000028ff007e24 */ /* 0x000fe4000f8e00ff */
[----:B------:R-:W-:-:S03]  /*1640*/  IMAD.U32 R3, RZ, RZ, UR41 ;  /* 0x00000029ff037e24 */ /* 0x000fc6000f8e00ff */
[----:B------:R-:W-:Y:S01]  /*1650*/  SHF.L.U32 R0, R0, 0x1f, RZ ;  /* 0x0000001f00007819 */ /* 0x000fe200000006ff */
[----:B0-----:R-:W-:-:S06]  /*1660*/  ULEA UR4, UR5, UR4, 0x18 ;  /* 0x0000000405047291 */ /* 0x001fcc000f8ec03f */
[----:B------:R-:W-:-:S04]  /*1670*/  IMAD.U32 R6, RZ, RZ, UR4 ;  /* 0x00000004ff067e24 */ /* 0x000fc8000f8e00ff */
[----:B------:R-:W-:-:S04]  /*1680*/  IMAD R3, R3, 0x8, R6 ;  /* 0x0000000803037824 */ /* 0x000fc800078e0206 */
[----:B------:R0:W1:Y:S01]  /*1690*/  SYNCS.PHASECHK.TRANS64.TRYWAIT P1, [R3+URZ], R0 ;  /* 0x00000000030075a7 */ /* 0x000062000802017f */
[----:B------:R-:W-:Y:S05]  /*16a0*/  @!P0 BRA `(.L_x_19) ;  /* 0x0000000000048947 */ /* 0x000fea0003800000 */
[----:B------:R-:W-:Y:S01]  /*16b0*/  BPT.TRAP 0x1 ;  /* 0x000000040000795c */ /* 0x000fe20000300000 */
.L_x_19:
[----:B------:R-:W-:-:S05]  /*16c0*/  IMAD.U32 R4, RZ, RZ, UR44 ;  /* 0x0000002cff047e24 */ /* 0x000fca000f8e00ff */
[----:B------:R-:W-:Y:S01]  /*16d0*/  ISETP.GE.AND P2, PT, R4, 0x1, PT ;  /* 0x000000010400780c */ /* 0x000fe20003f46270 */
[----:B-1----:R-:W-:-:S12]  /*16e0*/  @P1 BRA `(.L_x_20) ;  /* 0x0000000000081947 */ /* 0x002fd80003800000 */
[----:B------:R-:W1:Y:S02]  /*16f0*/  SYNCS.PHASECHK.TRANS64.TRYWAIT P1, [R3+URZ], R0 ;  /* 0x00000000030075a7 */ /* 0x000e64000802017f */
[----:B-1----:R-:W-:Y:S05]  /*1700*/  @!P1 BRA `(.L_x_21) ;  /* 0x0000005400e89947 */ /* 0x002fea0003800000 */
.L_x_20:
[----:B------:R-:W-:Y:S05]  /*1710*/  WARPSYNC.ALL ;  /* 0x0000000000007948 */ /* 0x000fea0003800000 */
[----:B------:R-:W-:Y:S01]  /*1720*/  R2UR UR4, R6 ;  /* 0x00000000060472ca */ /* 0x000fe200000e0000 */
[----:B------:R-:W-:Y:S01]  /*1730*/  ULEA UR5, UR41, UR45, 0xa ;  /* 0x0000002d29057291 */ /* 0x000fe2000f8e503f */
[----:B------:R-:W-:Y:S01]  /*1740*/  WARPGROUP.ARRIVE ;  /* 0x00000000000079c5 */ /* 0x000fe20000000000 */
[----:B------:R-:W-:Y:S01]  /*1750*/  UMOV UR9, 0x40000040 ;  /* 0x4000004000097882 */ /* 0x000fe20000000000 */
[----:B------:R-:W-:-:S04]  /*1760*/  UMOV UR11, 0x40000040 ;  /* 0x40000040000b7882 */ /* 0x000fc80000000000 */
[----:B------:R-:W-:-:S05]  /*1770*/  UMOV UR8, UR5 ;  /* 0x0000000500087c82 */ /* 0x000fca0008000000 */
[----:B------:R-:W-:-:S04]  /*1780*/  UIADD3 UR4, UR4, 0x10100, URZ ;  /* 0x0001010004047890 */ /* 0x000fc8000fffe03f */
[----:B------:R-:W-:-:S04]  /*1790*/  USHF.R.U32.HI UR4, URZ, 0x4, UR4 ;  /* 0x000000043f047899 */ /* 0x000fc80008011604 */
[----:B------:R-:W-:-:S04]  /*17a0*/  ULOP3.LUT UR4, UR4, 0x3fff, URZ, 0xc0, !UPT ;  /* 0x00003fff04047892 */ /* 0x000fc8000f8ec03f */
[----:B------:R-:W-:-:S04]  /*17b0*/  ULOP3.LUT UR4, UR4, 0x10000, URZ, 0xfc, !UPT ;  /* 0x0001000004047892 */ /* 0x000fc8000f8efc3f */
[----:B------:R-:W-:-:S07]  /*17c0*/  ULEA UR6, UR41, UR4, 0xa ;  /* 0x0000000429067291 */ /* 0x000fce000f8e503f */
[----:B------:R-:W-:Y:S02]  /*17d0*/  UMOV UR10, UR6 ;  /* 0x00000006000a7c82 */ /* 0x000fe40008000000 */
[----:B------:R-:W-:Y:S01]  /*17e0*/  IGMMA.64x128x32.S8.S8 R24, gdesc[UR8], RZ, !UPT, gsb0 ;  /* 0x03600000081879f1 */ /* 0x000fe2000c0410ff */
[----:B------:R-:W-:Y:S02]  /*17f0*/  UIADD3 UR8, UR5, 0x2, URZ ;  /* 0x0000000205087890 */ /* 0x000fe4000fffe03f */
[----:B------:R-:W-:Y:S01]  /*1800*/  UIADD3 UR10, UR6, 0x2, URZ ;  /* 0x00000002060a7890 */ /* 0x000fe2000fffe03f */
[----:B------:R-:W-:Y:S01]  /*1810*/  UMOV UR9, 0x40000040 ;  /* 0x4000004000097882 */ /* 0x000fe20000000000 */
[----:B------:R-:W-:Y:S01]  /*1820*/  UMOV UR11, 0x40000040 ;  /* 0x40000040000b7882 */ /* 0x000fe20000000000 */
[----:B------:R-:W-:Y:S02]  /*1830*/  WARPGROUP.DEPBAR.LE gsb0, 0x0 ;  /* 0x00008000000079c5 */ /* 0x000fe40000010000 */
[----:B------:R-:W-:-:S06]  /*1840*/  WARPGROUP.ARRIVE ;  /* 0x00000000000079c5 */ /* 0x000fcc0000000000 */
[----:B------:R-:W-:Y:S01]  /*1850*/  IGMMA.64x128x32.S8.S8 R24, gdesc[UR8], R24, gsb0 ;  /* 0x03600000081879f1 */ /* 0x000fe20008041018 */
        /* <DEDUP_REMOVED lines=13> */
[----:B------:R-:W-:Y:S03]  /*1930*/  IGMMA.64x128x32.S8.S8 R24, gdesc[UR8], R24, gsb0 ;  /* 0x03600000081879f1 */ /* 0x000fe60008041018 */
[----:B------:R-:W-:Y:S02]  /*1940*/  WARPGROUP.DEPBAR.LE gsb0, 0x0 ;  /* 0x00008000000079c5 */ /* 0x000fe40000010000 */
[----:B------:R-:W-:Y:S05]  /*1950*/  @!P2 BRA `(.L_x_22) ;  /* 0x000000040028a947 */ /* 0x000fea0003800000 */
[----:B------:R-:W-:Y:S01]  /*1960*/  UIADD3 UR5, UR41, 0x1, URZ ;  /* 0x0000000129057890 */ /* 0x000fe2000fffe03f */
[----:B01----:R-:W-:Y:S02]  /*1970*/  IMAD.U32 R0, RZ, RZ, UR44 ;  /* 0x0000002cff007e24 */ /* 0x003fe4000f8e00ff */
[----:B------:R-:W-:Y:S01]  /*1980*/  IMAD.U32 R3, RZ, RZ, UR41 ;  /* 0x00000029ff037e24 */ /* 0x000fe2000f8e00ff */
[----:B------:R-:W-:-:S04]  /*1990*/  UISETP.NE.AND UP0, UPT, UR5, 0x4, UPT ;  /* 0x000000040500788c */ /* 0x000fc8000bf05270 */
[----:B------:R-:W-:Y:S02]  /*19a0*/  USEL UR6, URZ, 0x1, UP0 ;  /* 0x000000013f067887 */ /* 0x000fe40008000000 */
[----:B------:R-:W-:Y:S02]  /*19b0*/  USEL UR5, UR5, URZ, UP0 ;  /* 0x0000003f05057287 */ /* 0x000fe40008000000 */
[----:B------:R-:W-:-:S06]  /*19c0*/  ULOP3.LUT UR6, UR40, UR6, URZ, 0x3c, !UPT ;  /* 0x0000000628067292 */ /* 0x000fcc000f8e3c3f */
[----:B------:R-:W-:-:S07]  /*19d0*/  IMAD.U32 R7, RZ, RZ, UR6 ;  /* 0x00000006ff077e24 */ /* 0x000fce000f8e00ff */
.L_x_29:
[----:B------:R-:W-:Y:S05]  /*19e0*/  @!P0 BRA `(.L_x_23) ;  /* 0x0000000000048947 */ /* 0x000fea0003800000 */
[----:B------:R-:W-:Y:S01]  /*19f0*/  BPT.TRAP 0x1 ;  /* 0x000000040000795c */ /* 0x000fe20000300000 */
.L_x_23:
[----:B------:R-:W0:Y:S01]  /*1a00*/  S2UR UR7, SR_CgaCtaId ;  /* 0x00000000000779c3 */ /* 0x000e220000008800 */
[----:B------:R-:W-:Y:S01]  /*1a10*/  UMOV UR6, 0x400 ;  /* 0x0000040000067882 */ /* 0x000fe20000000000 */
[----:B------:R-:W-:Y:S01]  /*1a20*/  IMAD.U32 R5, RZ, RZ, UR5 ;  /* 0x00000005ff057e24 */ /* 0x000fe2000f8e00ff */
[----:B------:R-:W-:Y:S01]  /*1a30*/  SHF.L.U32 R4, R7, 0x1f, RZ ;  /* 0x0000001f07047819 */ /* 0x000fe200000006ff */
[----:B0-----:R-:W-:-:S06]  /*1a40*/  ULEA UR6, UR7, UR6, 0x18 ;  /* 0x0000000607067291 */ /* 0x001fcc000f8ec03f */
[----:B------:R-:W-:-:S04]  /*1a50*/  IMAD.U32 R6, RZ, RZ, UR6 ;  /* 0x00000006ff067e24 */ /* 0x000fc8000f8e00ff */
[----:B------:R-:W-:-:S04]  /*1a60*/  IMAD R5, R5, 0x8, R6 ;  /* 0x0000000805057824 */ /* 0x000fc800078e0206 */
[----:B------:R0:W1:Y:S01]  /*1a70*/  SYNCS.PHASECHK.TRANS64.TRYWAIT P1, [R5+URZ], R4 ;  /* 0x00000004050075a7 */ /* 0x000062000802017f */
[----:B------:R-:W-:Y:S05]  /*1a80*/  @!P0 BRA `(.L_x_24) ;  /* 0x0000000000048947 */ /* 0x000fea0003800000 */
[----:B------:R-:W-:Y:S01]  /*1a90*/  BPT.TRAP 0x1 ;  /* 0x000000040000795c */ /* 0x000fe20000300000 */
.L_x_24:
[----:B-1----:R-:W-:Y:S05]  /*1aa0*/  @P1 BRA `(.L_x_25) ;  /* 0x0000000000081947 */ /* 0x002fea0003800000 */
[----:B------:R-:W1:Y:S02]  /*1ab0*/  SYNCS.PHASECHK.TRANS64.TRYWAIT P1, [R5+URZ], R4 ;  /* 0x00000004050075a7 */ /* 0x000e64000802017f */
[----:B-1----:R-:W-:Y:S05]  /*1ac0*/  @!P1 BRA `(.L_x_26) ;  /* 0x00000054000c9947 */ /* 0x002fea0003800000 */
.L_x_25:
[----:B------:R-:W-:Y:S01]  /*1ad0*/  ULEA UR6, UR5, UR45, 0xa ;  /* 0x0000002d05067291 */ /* 0x000fe2000f8e503f */
[----:B------:R-:W-:Y:S01]  /*1ae0*/  WARPGROUP.ARRIVE ;  /* 0x00000000000079c5 */ /* 0x000fe20000000000 */
[----:B------:R-:W-:Y:S01]  /*1af0*/  ULEA UR7, UR5, UR4, 0xa ;  /* 0x0000000405077291 */ /* 0x000fe2000f8e503f */
[----:B------:R-:W-:Y:S01]  /*1b00*/  UMOV UR9, 0x40000040 ;  /* 0x4000004000097882 */ /* 0x000fe20000000000 */
[----:B------:R-:W-:-:S03]  /*1b10*/  UMOV UR11, 0x40000040 ;  /* 0x40000040000b7882 */ /* 0x000fc60000000000 */
[----:B------:R-:W-:Y:S02]  /*1b20*/  UMOV UR8, UR6 ;  /* 0x0000000600087c82 */ /* 0x000fe40008000000 */
[----:B------:R-:W-:Y:S02]  /*1b30*/  UMOV UR10, UR7 ;  /* 0x00000007000a7c82 */ /* 0x000fe40008000000 */
[----:B------:R-:W-:Y:S01]  /*1b40*/  IGMMA.64x128x32.S8.S8 R24, gdesc[UR8], R24, gsb0 ;  /* 0x03600000081879f1 */ /* 0x000fe20008041018 */
[----:B------:R-:W-:Y:S02]  /*1b50*/  UIADD3 UR8, UR6, 0x2, URZ ;  /* 0x0000000206087890 */ /* 0x000fe4000fffe03f */
[----:B------:R-:W-:Y:S01]  /*1b60*/  UIADD3 UR10, UR7, 0x2, URZ ;  /* 0x00000002070a7890 */ /* 0x000fe2000fffe03f */
[----:B------:R-:W-:Y:S01]  /*1b70*/  UMOV UR9, 0x40000040 ;  /* 0x4000004000097882 */ /* 0x000fe20000000000 */
[----:B------:R-:W-:Y:S01]  /*1b80*/  UMOV UR11, 0x40000040 ;  /* 0x40000040000b7882 */ /* 0x000fe20000000000 */
[----:B------:R-:W-:-:S02]  /*1b90*/  WARPGROUP.DEPBAR.LE gsb0, 0x0 ;  /* 0x00008000000079c5 */ /* 0x000fc40000010000 */
        /* <DEDUP_REMOVED lines=18> */
[----:B------:R-:W-:Y:S01]  /*1cc0*/  BPT.TRAP 0x1 ;  /* 0x000000040000795c */ /* 0x000fe20000300000 */
.L_x_27:
[----:B------:R-:W-:-:S13]  /*1cd0*/  ISETP.NE.AND P1, PT, R101, RZ, PT ;  /* 0x000000ff6500720c */ /* 0x000fda0003f25270 */
[----:B01----:R-:W-:-:S04]  /*1ce0*/  @P1 IMAD R4, R3, 0x8, R6 ;  /* 0x0000000803041824 */ /* 0x003fc800078e0206 */
[----:B------:R-:W-:-:S05]  /*1cf0*/  @P1 VIADD R4, R4, 0x20 ;  /* 0x0000002004041836 */ /* 0x000fca0000000000 */
[----:B------:R-:W-:-:S04]  /*1d00*/  @P1 PRMT R4, R19, 0x654, R4 ;  /* 0x0000065413041816 */ /* 0x000fc80000000004 */
[----:B------:R0:W-:Y:S01]  /*1d10*/  @P1 SYNCS.ARRIVE.TRANS64.RED.A1T0 RZ, [R4+URZ], RZ ;  /* 0x000000ff04ff19a7 */ /* 0x0001e2000810043f */
[----:B------:R-:W-:-:S13]  /*1d20*/  ISETP.GT.U32.AND P1, PT, R18, 0x1, PT ;  /* 0x000000011200780c */ /* 0x000fda0003f24070 */
[----:B0-----:R-:W-:Y:S05]  /*1d30*/  @P1 BRA `(.L_x_28) ;  /* 0x0000000000041947 */ /* 0x001fea0003800000 */
[----:B------:R-:W-:Y:S01]  /*1d40*/  BPT.TRAP 0x1 ;  /* 0x000000040000795c */ /* 0x000fe20000300000 */
.L_x_28:
[----:B------:R-:W-:Y:S01]  /*1d50*/  UIADD3 UR5, UR5, 0x1, URZ ;  /* 0x0000000105057890 */ /* 0x000fe2000fffe03f */
[C---:B------:R-:W-:Y:S01]  /*1d60*/  ISETP.GT.AND P2, PT, R0.reuse, 0x1, PT ;  /* 0x000000010000780c */ /* 0x040fe20003f44270 */
[----:B------:R-:W-:Y:S02]  /*1d70*/  VIADD R3, R3, 0x1 ;  /* 0x0000000103037836 */ /* 0x000fe40000000000 */
[----:B------:R-:W-:Y:S01]  /*1d80*/  UISETP.NE.AND UP0, UPT, UR5, 0x4, UPT ;  /* 0x000000040500788c */ /* 0x000fe2000bf05270 */
[----:B------:R-:W-:Y:S02]  /*1d90*/  VIADD R0, R0, 0xffffffff ;  /* 0xffffffff00007836 */ /* 0x000fe40000000000 */
[C---:B------:R-:W-:Y:S01]  /*1da0*/  ISETP.NE.AND P1, PT, R3.reuse, 0x4, PT ;  /* 0x000000040300780c */ /* 0x040fe20003f25270 */
[----:B------:R-:W-:Y:S02]  /*1db0*/  USEL UR6, URZ, 0x1, UP0 ;  /* 0x000000013f067887 */ /* 0x000fe40008000000 */
[----:B------:R-:W-:Y:S01]  /*1dc0*/  USEL UR5, UR5, URZ, UP0 ;  /* 0x0000003f05057287 */ /* 0x000fe20008000000 */
[----:B------:R-:W-:-:S03]  /*1dd0*/  SEL R3, R3, RZ, P1 ;  /* 0x000000ff03037207 */ /* 0x000fc60000800000 */
[----:B------:R-:W-:Y:S01]  /*1de0*/  LOP3.LUT R7, R7, UR6, RZ, 0x3c, !PT ;  /* 0x0000000607077c12 */ /* 0x000fe2000f8e3cff */
[----:B------:R-:W-:Y:S07]  /*1df0*/  @P2 BRA `(.L_x_29) ;  /* 0xfffffff800f82947 */ /* 0x000fee000383ffff */
.L_x_22:
[----:B01----:R-:W0:Y:S02]  /*1e00*/  LDC R0, c[0x0][0x28c] ;  /* 0x0000a300ff007b82 */ /* 0x003e240000000800 */
[----:B0-----:R-:W-:-:S13]  /*1e10*/  ISETP.GE.AND P1, PT, R0, 0x1, PT ;  /* 0x000000010000780c */ /* 0x001fda0003f26270 */
[----:B------:R-:W-:Y:S05]  /*1e20*/  @!P1 BRA `(.L_x_30) ;  /* 0x0000000000389947 */ /* 0x000fea0003800000 */
[----:B------:R-:W-:Y:S05]  /*1e30*/  @!P0 BRA `(.L_x_31) ;  /* 0x0000000000048947 */ /* 0x000fea0003800000 */
[----:B------:R-:W-:Y:S01]  /*1e40*/  BPT.TRAP 0x1 ;  /* 0x000000040000795c */ /* 0x000fe20000300000 */
.L_x_31:
[----:B------:R-:W-:-:S13]  /*1e50*/  ISETP.NE.AND P0, PT, R101, RZ, PT ;  /* 0x000000ff6500720c */ /* 0x000fda0003f05270 */
[----:B------:R-:W-:-:S05]  /*1e60*/  VOTEU.ANY UP0, P0 ;  /* 0x00000000003f7886 */ /* 0x000fca0000000100 */
[----:B------:R-:W-:-:S06]  /*1e70*/  @UP0 UIADD3 UR4, UR44, UR41, URZ ;  /* 0x000000292c040290 */ /* 0x000fcc000fffe03f */
[----:B------:R-:W-:-:S04]  /*1e80*/  IMAD.U32 R0, RZ, RZ, UR4 ;  /* 0x00000004ff007e24 */ /* 0x000fc8000f8e00ff */
[----:B------:R-:W-:-:S05]  /*1e90*/  @P0 IMAD.SHL.U32 R0, R0, 0x8, RZ ;  /* 0x0000000800000824 */ /* 0x000fca00078e00ff */
[----:B------:R-:W-:-:S04]  /*1ea0*/  @P0 LOP3.LUT R0, R0, 0x18, RZ, 0xc0, !PT ;  /* 0x0000001800000812 */ /* 0x000fc800078ec0ff */
[----:B------:R-:W-:-:S04]  /*1eb0*/  @P0 IADD3 R0, R6, 0x20, R0 ;  /* 0x0000002006000810 */ /* 0x000fc80007ffe000 */
[----:B------:R-:W-:-:S04]  /*1ec0*/  @P0 PRMT R0, R19, 0x654, R0 ;  /* 0x0000065413000816 */ /* 0x000fc80000000000 */
[----:B------:R0:W-:Y:S01]  /*1ed0*/  @P0 SYNCS.ARRIVE.TRANS64.RED.A1T0 RZ, [R0+URZ], RZ ;  /* 0x000000ff00ff09a7 */ /* 0x0001e2000810043f */
[----:B------:R-:W-:-:S13]  /*1ee0*/  ISETP.GT.U32.AND P0, PT, R18, 0x1, PT ;  /* 0x000000011200780c */ /* 0x000fda0003f04070 */
[----:B0-----:R-:W-:Y:S05]  /*1ef0*/  @P0 BRA `(.L_x_30) ;  /* 0x0000000000040947 */ /* 0x001fea0003800000 */
[----:B------:R-:W-:Y:S01]  /*1f00*/  BPT.TRAP 0x1 ;  /* 0x000000040000795c */ /* 0x000fe20000300000 */
.L_x_30:
[----:B------:R-:W-:Y:S01]  /*1f10*/  IMAD.SHL.U32 R100, R100, 0x80, RZ ;  /* 0x0000008064647824 */ /* 0x000fe200078e00ff */
[----:B------:R-:W-:Y:S01]  /*1f20*/  ULDC UR4, c[0x0][0x288] ;  /* 0x0000a20000047ab9 */ /* 0x000fe20000000800 */
[----:B------:R-:W-:Y:S02]  /*1f30*/  IMAD.SHL.U32 R10, R99, 0x80, RZ ;  /* 0x00000080630a7824 */ /* 0x000fe400078e00ff */
[----:B------:R-:W-:Y:S01]  /*1f40*/  IMAD.MOV.U32 R0, RZ, RZ, -0x1 ;  /* 0xffffffffff007424 */ /* 0x000fe200078e00ff */
[----:B------:R-:W-:Y:S01]  /*1f50*/  ISETP.GE.AND P0, PT, R100, UR4, PT ;  /* 0x0000000464007c0c */ /* 0x000fe2000bf06270 */
[----:B------:R-:W-:-:S03]  /*1f60*/  ULDC UR4, c[0x0][0x284] ;  /* 0x0000a10000047ab9 */ /* 0x000fc60000000800 */
[----:B------:R-:W-:-:S13]  /*1f70*/  ISETP.GE.OR P0, PT, R10, UR4, P0 ;  /* 0x000000040a007c0c */ /* 0x000fda0008706670 */
[----:B------:R-:W-:Y:S05]  /*1f80*/  @P0 BRA `(.L_x_32) ;  /* 0x0000003000c80947 */ /* 0x000fea0003800000 */
[----:B------:R-:W0:Y:S01]  /*1f90*/  LDC.64 R12, c[0x0][0x5c8] ;  /* 0x00017200ff0c7b82 */ /* 0x000e220000000a00 */
[----:B------:R-:W-:Y:S01]  /*1fa0*/  LOP3.LUT R8, R100, 0x6, R93, 0xf8, !PT ;  /* 0x0000000664087812 */ /* 0x000fe200078ef85d */
[----:B------:R-:W-:Y:S01]  /*1fb0*/  ULDC.64 UR4, c[0x0][0x5d0] ;  /* 0x0001740000047ab9 */ /* 0x000fe20000000a00 */
[----:B------:R-:W-:Y:S01]  /*1fc0*/  SHF.R.S32.HI R11, RZ, 0x1f, R88 ;  /* 0x0000001fff0b7819 */ /* 0x000fe20000011458 */
[----:B------:R-:W-:Y:S01]  /*1fd0*/  IMAD.WIDE R14, R99, 0x80, R22 ;  /* 0x00000080630e7825 */ /* 0x000fe200078e0216 */
[--C-:B------:R-:W-:Y:S01]  /*1fe0*/  SHF.R.S32.HI R9, RZ, 0x1f, R8.reuse ;  /* 0x0000001fff097819 */ /* 0x100fe20000011408 */
[----:B------:R-:W-:Y:S02]  /*1ff0*/  BSSY B0, `(.L_x_32) ;  /* 0x000032b000007945 */ /* 0x000fe40003800000 */
[----:B------:R-:W-:Y:S02]  /*2000*/  IMAD R3, R11, UR4, RZ ;  /* 0x000000040b037c24 */ /* 0x000fe4000f8e02ff */
[----:B------:R-:W-:-:S04]  /*2010*/  IMAD.WIDE.U32 R4, R88, UR4, R8 ;  /* 0x0000000458047c25 */ /* 0x000fc8000f8e0008 */
[----:B------:R-:W-:Y:S01]  /*2020*/  IMAD R3, R88, UR5, R3 ;  /* 0x0000000558037c24 */ /* 0x000fe2000f8e0203 */
[----:B------:R-:W-:Y:S01]  /*2030*/  ULDC.64 UR4, c[0x0][0x5c0] ;  /* 0x0001700000047ab9 */ /* 0x000fe20000000a00 */
[----:B------:R-:W-:Y:S02]  /*2040*/  IMAD.IADD R106, R97, 0x1, -R10 ;  /* 0x00000001616a7824 */ /* 0x000fe400078e0a0a */
[----:B------:R-:W-:Y:S02]  /*2050*/  IMAD.IADD R5, R5, 0x1, R3 ;  /* 0x0000000105057824 */ /* 0x000fe400078e0203 */
[-C--:B0-----:R-:W-:Y:S02]  /*2060*/  IMAD R3, R15, R12.reuse, RZ ;  /* 0x0000000c0f037224 */ /* 0x081fe400078e02ff */
[----:B------:R-:W-:-:S04]  /*2070*/  IMAD.WIDE.U32 R4, R14, R12, R4 ;  /* 0x0000000c0e047225 */ /* 0x000fc800078e0004 */
[----:B------:R-:W-:Y:S01]  /*2080*/  IMAD R3, R14, R13, R3 ;  /* 0x0000000d0e037224 */ /* 0x000fe200078e0203 */
[----:B------:R-:W-:-:S04]  /*2090*/  IADD3 R4, P0, R4, UR4, RZ ;  /* 0x0000000404047c10 */ /* 0x000fc8000ff1e0ff */
[----:B------:R-:W-:Y:S01]  /*20a0*/  IADD3.X R5, R5, UR5, R3, P0, !PT ;  /* 0x0000000505057c10 */ /* 0x000fe200087fe403 */
[----:B------:R-:W-:Y:S01]  /*20b0*/  IMAD.IADD R3, R91, 0x1, -R100 ;  /* 0x000000015b037824 */ /* 0x000fe200078e0a64 */
[----:B-----5:R-:W-:Y:S02]  /*20c0*/  ISETP.NE.AND P0, PT, R90, RZ, PT ;  /* 0x000000ff5a00720c */ /* 0x020fe40003f05270 */
[----:B------:R-:W-:-:S04]  /*20d0*/  LEA R6, P1, R12, R4, 0x3 ;  /* 0x000000040c067211 */ /* 0x000fc800078218ff */
[----:B------:R-:W-:-:S07]  /*20e0*/  LEA.HI.X R7, R12, R5, R13, 0x3, P1 ;  /* 0x000000050c077211 */ /* 0x000fce00008f1c0d */
[----:B------:R-:W-:Y:S05]  /*20f0*/  @!P0 BRA `(.L_x_33) ;  /* 0x0000002400608947 */ /* 0x000fea0003800000 */
[----:B------:R-:W0:Y:S01]  /*2100*/  LDC.64 R102, c[0x0][0x5b0] ;  /* 0x00016c00ff667b82 */ /* 0x000e220000000a00 */
[----:B------:R-:W-:Y:S01]  /*2110*/  ULDC.64 UR4, c[0x0][0x5b8] ;  /* 0x00016e0000047ab9 */ /* 0x000fe20000000a00 */
[----:B------:R-:W-:Y:S01]  /*2120*/  ISETP.GE.AND P1, PT, R106, 0x1, PT ;  /* 0x000000016a00780c */ /* 0x000fe20003f26270 */
[----:B------:R-:W-:Y:S01]  /*2130*/  IMAD R11, R11, UR4, RZ ;  /* 0x000000040b0b7c24 */ /* 0x000fe2000f8e02ff */
[----:B------:R-:W-:Y:S01]  /*2140*/  BSSY B1, `(.L_x_34) ;  /* 0x000000e000017945 */ /* 0x000fe20003800000 */
[C---:B------:R-:W-:Y:S01]  /*2150*/  IMAD.WIDE.U32 R20, R88.reuse, UR4, R8 ;  /* 0x0000000458147c25 */ /* 0x040fe2000f8e0008 */
[----:B------:R-:W-:Y:S02]  /*2160*/  ISETP.LT.OR P2, PT, R3, 0x1, !P1 ;  /* 0x000000010300780c */ /* 0x000fe40004f41670 */
[----:B------:R-:W1:Y:S01]  /*2170*/  LDC.64 R104, c[0x0][0x5a8] ;  /* 0x00016a00ff687b82 */ /* 0x000e620000000a00 */
[----:B------:R-:W-:Y:S02]  /*2180*/  IMAD R11, R88, UR5, R11 ;  /* 0x00000005580b7c24 */ /* 0x000fe4000f8e020b */
[----:B------:R-:W-:-:S02]  /*2190*/  IMAD.MOV.U32 R12, RZ, RZ, R20 ;  /* 0x000000ffff0c7224 */ /* 0x000fc400078e0014 */
[----:B------:R-:W-:Y:S02]  /*21a0*/  IMAD.IADD R13, R21, 0x1, R11 ;  /* 0x00000001150d7824 */ /* 0x000fe400078e020b */
[-C--:B0-----:R-:W-:Y:S02]  /*21b0*/  IMAD R10, R15, R102.reuse, RZ ;  /* 0x000000660f0a7224 */ /* 0x081fe400078e02ff */
[----:B------:R-:W-:-:S04]  /*21c0*/  IMAD.WIDE.U32 R8, R14, R102, R12 ;  /* 0x000000660e087225 */ /* 0x000fc800078e000c */
[----:B------:R-:W-:Y:S01]  /*21d0*/  IMAD R99, R14, R103, R10 ;  /* 0x000000670e637224 */ /* 0x000fe200078e020a */
[----:B-1----:R-:W-:-:S04]  /*21e0*/  IADD3 R8, P0, R8, R104, RZ ;  /* 0x0000006808087210 */ /* 0x002fc80007f1e0ff */
[----:B------:R-:W-:Y:S01]  /*21f0*/  IADD3.X R9, R105, R9, R99, P0, !PT ;  /* 0x0000000969097210 */ /* 0x000fe200007fe463 */
[----:B------:R-:W-:Y:S08]  /*2200*/  @P2 BRA `(.L_x_35) ;  /* 0x0000000000042947 */ /* 0x000ff00003800000 */
[----:B------:R0:W5:Y:S02]  /*2210*/  LDG.E.U8 R98, desc[UR38][R8.64] ;  /* 0x0000002608627981 */ /* 0x000164000c1e1100 */
.L_x_35:
[----:B------:R-:W-:Y:S05]  /*2220*/  BSYNC B1 ;  /* 0x0000000000017941 */ /* 0x000fea0003800000 */
.L_x_34:
[----:B-----5:R-:W-:Y:S01]  /*2230*/  LOP3.LUT R10, R98, 0xffff, RZ, 0xc0, !PT ;  /* 0x0000ffff620a7812 */ /* 0x020fe200078ec0ff */
[----:B------:R-:W-:Y:S01]  /*2240*/  BSSY B1, `(.L_x_36) ;  /* 0x0000010000017945 */ /* 0x000fe20003800000 */
[----:B------:R-:W-:Y:S02]  /*2250*/  SHF.L.U64.HI R11, R102, 0x3, R103 ;  /* 0x00000003660b7819 */ /* 0x000fe40000010267 */
[----:B------:R-:W-:Y:S01]  /*2260*/  PRMT R15, R10, 0x8880, RZ ;  /* 0x000088800a0f7816 */ /* 0x000fe200000000ff */
[----:B------:R-:W-:Y:S01]  /*2270*/  IMAD.SHL.U32 R10, R102, 0x8, RZ ;  /* 0x00000008660a7824 */ /* 0x000fe200078e00ff */
[----:B------:R-:W-:-:S03]  /*2280*/  ISETP.GE.AND P0, PT, R106, 0x9, PT ;  /* 0x000000096a00780c */ /* 0x000fc60003f06270 */
[----:B------:R-:W-:Y:S02]  /*2290*/  IMAD R88, R15, R90, RZ ;  /* 0x0000005a0f587224 */ /* 0x000fe400078e02ff */
[----:B------:R-:W-:-:S04]  /*22a0*/  IMAD.WIDE.U32 R10, R14, R102, R10 ;  /* 0x000000660e0a7225 */ /* 0x000fc800078e000a */
[----:B------:R-:W-:Y:S01]  /*22b0*/  @!P2 IMAD R15, R24, R89, R88 ;  /* 0x00000059180fa224 */ /* 0x000fe200078e0258 */
[----:B------:R-:W-:Y:S01]  /*22c0*/  IADD3 R10, P3, P4, R20, R104, R10 ;  /* 0x00000068140a7210 */ /* 0x000fe20007c7e00a */
[----:B------:R-:W-:-:S03]  /*22d0*/  IMAD.IADD R14, R99, 0x1, R11 ;  /* 0x00000001630e7824 */ /* 0x000fc600078e020b */
[----:B------:R1:W-:Y:S01]  /*22e0*/  @!P2 STG.E.U8 desc[UR38][R4.64], R15 ;  /* 0x0000000f0400a986 */ /* 0x0003e2000c101126 */
[----:B------:R-:W-:-:S13]  /*22f0*/  ISETP.LT.OR P2, PT, R3, 0x2, !P1 ;  /* 0x000000020300780c */ /* 0x000fda0004f41670 */
[----:B-1----:R-:W-:Y:S05]  /*2300*/  @P2 BRA `(.L_x_37) ;  /* 0x00000000000c2947 */ /* 0x002fea0003800000 */
[----:B------:R-:W2:Y:S02]  /*2310*/  LDG.E.U8 R98, desc[UR38][R8.64+0x1] ;  /* 0x0000012608627981 */ /* 0x000ea4000c1e1100 */
[----:B--2---:R-:W-:-:S05]  /*2320*/  PRMT R15, R98, 0x8880, RZ ;  /* 0x00008880620f7816 */ /* 0x004fca00000000ff */
[----:B------:R-:W-:-:S07]  /*2330*/  IMAD R88, R15, R90, RZ ;  /* 0x0000005a0f587224 */ /* 0x000fce00078e02ff */
.L_x_37:
[----:B------:R-:W-:Y:S05]  /*2340*/  BSYNC B1 ;  /* 0x0000000000017941 */ /* 0x000fea0003800000 */
.L_x_36:
[----:B------:R-:W-:Y:S01]  /*2350*/  IADD3.X R11, R13, R105, R14, P3, P4 ;  /* 0x000000690d0b7210 */ /* 0x000fe20001fe840e */
[----:B------:R-:W-:Y:S01]  /*2360*/  @!P2 IMAD R25, R25, R89, R88 ;  /* 0x000000591919a224 */ /* 0x000fe200078e0258 */
[C---:B------:R-:W-:Y:S01]  /*2370*/  ISETP.LT.OR P3, PT, R3.reuse, 0x1, !P0 ;  /* 0x000000010300780c */ /* 0x040fe20004761670 */
[----:B------:R-:W-:Y:S01]  /*2380*/  BSSY B1, `(.L_x_38) ;  /* 0x0000008000017945 */ /* 0x000fe20003800000 */
[C---:B------:R-:W-:Y:S02]  /*2390*/  ISETP.LT.OR P4, PT, R3.reuse, 0x9, !P1 ;  /* 0x000000090300780c */ /* 0x040fe40004f81670 */
[----:B------:R1:W-:Y:S01]  /*23a0*/  @!P2 STG.E.U8 desc[UR38][R4.64+0x1], R25 ;  /* 0x000001190400a986 */ /* 0x0003e2000c101126 */
[----:B------:R-:W-:-:S08]  /*23b0*/  ISETP.LT.OR P2, PT, R3, 0x2, !P0 ;  /* 0x000000020300780c */ /* 0x000fd00004741670 */
[----:B------:R-:W-:Y:S05]  /*23c0*/  @P3 BRA `(.L_x_39) ;  /* 0x00000000000c3947 */ /* 0x000fea0003800000 */
[----:B------:R-:W2:Y:S02]  /*23d0*/  LDG.E.U8 R98, desc[UR38][R10.64] ;  /* 0x000000260a627981 */ /* 0x000ea4000c1e1100 */
[----:B--2---:R-:W-:-:S05]  /*23e0*/  PRMT R13, R98, 0x8880, RZ ;  /* 0x00008880620d7816 */ /* 0x004fca00000000ff */
[----:B------:R-:W-:-:S07]  /*23f0*/  IMAD R88, R13, R90, RZ ;  /* 0x0000005a0d587224 */ /* 0x000fce00078e02ff */
.L_x_39:
[----:B------:R-:W-:Y:S05]  /*2400*/  BSYNC B1 ;  /* 0x0000000000017941 */ /* 0x000fea0003800000 */
.L_x_38:
[----:B------:R-:W-:Y:S01]  /*2410*/  @!P3 IMAD R13, R26, R89, R88 ;  /* 0x000000591a0db224 */ /* 0x000fe200078e0258 */
[----:B------:R-:W-:Y:S04]  /*2420*/  BSSY B1, `(.L_x_40) ;  /* 0x0000006000017945 */ /* 0x000fe80003800000 */
[----:B------:R2:W-:Y:S01]  /*2430*/  @!P3 STG.E.U8 desc[UR38][R6.64], R13 ;  /* 0x0000000d0600b986 */ /* 0x0005e2000c101126 */
[----:B------:R-:W-:Y:S05]  /*2440*/  @P2 BRA `(.L_x_41) ;  /* 0x00000000000c2947 */ /* 0x000fea0003800000 */
[----:B------:R-:W2:Y:S02]  /*2450*/  LDG.E.U8 R98, desc[UR38][R10.64+0x1] ;  /* 0x000001260a627981 */ /* 0x000ea4000c1e1100 */
[----:B--2---:R-:W-:-:S05]  /*2460*/  PRMT R13, R98, 0x8880, RZ ;  /* 0x00008880620d7816 */ /* 0x004fca00000000ff */
[----:B------:R-:W-:-:S07]  /*2470*/  IMAD R88, R13, R90, RZ ;  /* 0x0000005a0d587224 */ /* 0x000fce00078e02ff */
.L_x_41:
[----:B------:R-:W-:Y:S05]  /*2480*/  BSYNC B1 ;  /* 0x0000000000017941 */ /* 0x000fea0003800000 */
.L_x_40:
[----:B------:R-:W-:Y:S01]  /*2490*/  @!P2 IMAD R27, R27, R89, R88 ;  /* 0x000000591b1ba224 */ /* 0x000fe200078e0258 */
[----:B------:R-:W-:Y:S04]  /*24a0*/  BSSY B1, `(.L_x_42) ;  /* 0x0000006000017945 */ /* 0x000fe80003800000 */
[----:B------:R3:W-:Y:S01]  /*24b0*/  @!P2 STG.E.U8 desc[UR38][R6.64+0x1], R27 ;  /* 0x0000011b0600a986 */ /* 0x0007e2000c101126 */
[----:B------:R-:W-:Y:S05]  /*24c0*/  @P4 BRA `(.L_x_43) ;  /* 0x00000000000c4947 */ /* 0x000fea0003800000 */
[----:B------:R-:W2:Y:S02]  /*24d0*/  LDG.E.U8 R98, desc[UR38][R8.64+0x8] ;  /* 0x0000082608627981 */ /* 0x000ea4000c1e1100 */
[----:B--2---:R-:W-:-:S05]  /*24e0*/  PRMT R13, R98, 0x8880, RZ ;  /* 0x00008880620d7816 */ /* 0x004fca00000000ff */
[----:B------:R-:W-:-:S07]  /*24f0*/  IMAD R88, R13, R90, RZ ;  /* 0x0000005a0d587224 */ /* 0x000fce00078e02ff */
.L_x_43:
[----:B------:R-:W-:Y:S05]  /*2500*/  BSYNC B1 ;  /* 0x0000000000017941 */ /* 0x000fea0003800000 */
.L_x_42:
[C---:B------:R-:W-:Y:S01]  /*2510*/  ISETP.LT.OR P2, PT, R3.reuse, 0xa, !P1 ;  /* 0x0000000a0300780c */ /* 0x040fe20004f41670 */
[----:B--2---:R-:W-:Y:S01]  /*2520*/  @!P4 IMAD R13, R28, R89, R88 ;  /* 0x000000591c0dc224 */ /* 0x004fe200078e0258 */
[----:B------:R-:W-:Y:S01]  /*2530*/  BSSY B1, `(.L_x_44) ;  /* 0x0000008000017945 */ /* 0x000fe20003800000 */
[----:B------:R-:W-:-:S03]  /*2540*/  ISETP.LT.OR P3, PT, R3, 0x9, !P0 ;  /* 0x000000090300780c */ /* 0x000fc60004761670 */
[----:B------:R2:W-:Y:S01]  /*2550*/  @!P4 STG.E.U8 desc[UR38][R4.64+0x8], R13 ;  /* 0x0000080d0400c986 */ /* 0x0005e2000c101126 */
[----:B------:R-:W-:-:S06]  /*2560*/  ISETP.LT.OR P4, PT, R3, 0xa, !P0 ;  /* 0x0000000a0300780c */ /* 0x000fcc0004781670 */
[----:B------:R-:W-:Y:S07]  /*2570*/  @P2 BRA `(.L_x_45) ;  /* 0x00000000000c2947 */ /* 0x000fee0003800000 */
[----:B------:R-:W2:Y:S02]  /*2580*/  LDG.E.U8 R98, desc[UR38][R8.64+0x9] ;  /* 0x0000092608627981 */ /* 0x000ea4000c1e1100 */
[----:B--2---:R-:W-:-:S05]  /*2590*/  PRMT R13, R98, 0x8880, RZ ;  /* 0x00008880620d7816 */ /* 0x004fca00000000ff */
[----:B------:R-:W-:-:S07]  /*25a0*/  IMAD R88, R13, R90, RZ ;  /* 0x0000005a0d587224 */ /* 0x000fce00078e02ff */
.L_x_45:
[----:B------:R-:W-:Y:S05]  /*25b0*/  BSYNC B1 ;  /* 0x0000000000017941 */ /* 0x000fea0003800000 */
.L_x_44:
[----:B------:R-:W-:Y:S01]  /*25c0*/  @!P2 IMAD R29, R29, R89, R88 ;  /* 0x000000591d1da224 */ /* 0x000fe200078e0258 */
[----:B------:R-:W-:Y:S04]  /*25d0*/  BSSY B1, `(.L_x_46) ;  /* 0x0000006000017945 */ /* 0x000fe80003800000 */
[----:B------:R4:W-:Y:S01]  /*25e0*/  @!P2 STG.E.U8 desc[UR38][R4.64+0x9], R29 ;  /* 0x0000091d0400a986 */ /* 0x0009e2000c101126 */
[----:B------:R-:W-:Y:S05]  /*25f0*/  @P3 BRA `(.L_x_47) ;  /* 0x00000000000c3947 */ /* 0x000fea0003800000 */
[----:B------:R-:W2:Y:S02]  /*2600*/  LDG.E.U8 R98, desc[UR38][R10.64+0x8] ;  /* 0x000008260a627981 */ /* 0x000ea4000c1e1100 */
[----:B--2---:R-:W-:-:S05]  /*2610*/  PRMT R13, R98, 0x8880, RZ ;  /* 0x00008880620d7816 */ /* 0x004fca00000000ff */
[----:B------:R-:W-:-:S07]  /*2620*/  IMAD R88, R13, R90, RZ ;  /* 0x0000005a0d587224 */ /* 0x000fce00078e02ff */
.L_x_47:
[----:B------:R-:W-:Y:S05]  /*2630*/  BSYNC B1 ;  /* 0x0000000000017941 */ /* 0x000fea0003800000 */
.L_x_46:
[----:B--2---:R-:W-:Y:S01]  /*2640*/  @!P3 IMAD R13, R30, R89, R88 ;  /* 0x000000591e0db224 */ /* 0x004fe200078e0258 */
[----:B------:R-:W-:Y:S04]  /*2650*/  BSSY B1, `(.L_x_48) ;  /* 0x0000006000017945 */ /* 0x000fe80003800000 */
[----:B------:R2:W-:Y:S01]  /*2660*/  @!P3 STG.E.U8 desc[UR38][R6.64+0x8], R13 ;  /* 0x0000080d0600b986 */ /* 0x0005e2000c101126 */
[----:B------:R-:W-:Y:S05]  /*2670*/  @P4 BRA `(.L_x_49) ;  /* 0x00000000000c4947 */ /* 0x000fea0003800000 */
[----:B------:R-:W2:Y:S02]  /*2680*/  LDG.E.U8 R98, desc[UR38][R10.64+0x9] ;  /* 0x000009260a627981 */ /* 0x000ea4000c1e1100 */
[----:B--2---:R-:W-:-:S05]  /*2690*/  PRMT R13, R98, 0x8880, RZ ;  /* 0x00008880620d7816 */ /* 0x004fca00000000ff */
[----:B------:R-:W-:-:S07]  /*26a0*/  IMAD R88, R13, R90, RZ ;  /* 0x0000005a0d587224 */ /* 0x000fce00078e02ff */
.L_x_49:
[----:B------:R-:W-:Y:S05]  /*26b0*/  BSYNC B1 ;  /* 0x0000000000017941 */ /* 0x000fea0003800000 */
.L_x_48:
[----:B------:R-:W-:Y:S01]  /*26c0*/  ISETP.LT.OR P2, PT, R3, 0x11, !P1 ;  /* 0x000000110300780c */ /* 0x000fe20004f41670 */
[----:B------:R-:W-:Y:S01]  /*26d0*/  @!P4 IMAD R31, R31, R89, R88 ;  /* 0x000000591f1fc224 */ /* 0x000fe200078e0258 */
        /* <DEDUP_REMOVED lines=8> */
.L_x_51:
[----:B------:R-:W-:Y:S05]  /*2760*/  BSYNC B1 ;  /* 0x0000000000017941 */ /* 0x000fea0003800000 */
.L_x_50:
[----:B--2---:R-:W-:Y:S01]  /*2770*/  @!P2 IMAD R13, R32, R89, R88 ;  /* 0x00000059200da224 */ /* 0x004fe200078e0258 */
[----:B------:R-:W-:Y:S04]  /*2780*/  BSSY B1, `(.L_x_52) ;  /* 0x0000006000017945 */ /* 0x000fe80003800000 */
[----:B------:R2:W-:Y:S01]  /*2790*/  @!P2 STG.E.U8 desc[UR38][R4.64+0x10], R13 ;  /* 0x0000100d0400a986 */ /* 0x0005e2000c101126 */
[----:B------:R-:W-:Y:S05]  /*27a0*/  @P3 BRA `(.L_x_53) ;  /* 0x00000000000c3947 */ /* 0x000fea0003800000 */
[----:B------:R-:W2:Y:S02]  /*27b0*/  LDG.E.U8 R98, desc[UR38][R8.64+0x11] ;  /* 0x0000112608627981 */ /* 0x000ea4000c1e1100 */
[----:B--2---:R-:W-:-:S05]  /*27c0*/  PRMT R13, R98, 0x8880, RZ ;  /* 0x00008880620d7816 */ /* 0x004fca00000000ff */
[----:B------:R-:W-:-:S07]  /*27d0*/  IMAD R88, R13, R90, RZ ;  /* 0x0000005a0d587224 */ /* 0x000fce00078e02ff */
.L_x_53:
[----:B------:R-:W-:Y:S05]  /*27e0*/  BSYNC B1 ;  /* 0x0000000000017941 */ /* 0x000fea0003800000 */
.L_x_52:
[----:B------:R-:W-:Y:S01]  /*27f0*/  @!P3 IMAD R33, R33, R89, R88 ;  /* 0x000000592121b224 */ /* 0x000fe200078e0258 */
[----:B------:R-:W-:Y:S04]  /*2800*/  BSSY B1, `(.L_x_54) ;  /* 0x0000006000017945 */ /* 0x000fe80003800000 */
[----:B------:R0:W-:Y:S01]  /*2810*/  @!P3 STG.E.U8 desc[UR38][R4.64+0x11], R33 ;  /* 0x000011210400b986 */ /* 0x0001e2000c101126 */
[----:B------:R-:W-:Y:S05]  /*2820*/  @P4 BRA `(.L_x_55) ;  /* 0x00000000000c4947 */ /* 0x000fea0003800000 */
[----:B------:R-:W2:Y:S02]  /*2830*/  LDG.E.U8 R98, desc[UR38][R10.64+0x10] ;  /* 0x000010260a627981 */ /* 0x000ea4000c1e1100 */
[----:B--2---:R-:W-:-:S05]  /*2840*/  PRMT R13, R98, 0x8880, RZ ;  /* 0x00008880620d7816 */ /* 0x004fca00000000ff */
[----:B------:R-:W-:-:S07]  /*2850*/  IMAD R88, R13, R90, RZ ;  /* 0x0000005a0d587224 */ /* 0x000fce00078e02ff */
.L_x_55:
[----:B------:R-:W-:Y:S05]  /*2860*/  BSYNC B1 ;  /* 0x0000000000017941 */ /* 0x000fea0003800000 */
.L_x_54:
        /* <DEDUP_REMOVED lines=10> */
.L_x_57:
[----:B------:R-:W-:Y:S05]  /*2910*/  BSYNC B1 ;  /* 0x0000000000017941 */ /* 0x000fea0003800000 */
.L_x_56:
[----:B------:R-:W-:Y:S01]  /*2920*/  @!P2 IMAD R35, R35, R89, R88 ;  /* 0x000000592323a224 */ /* 0x000fe200078e0258 */
[----:B------:R-:W-:Y:S04]  /*2930*/  BSSY B1, `(.L_x_58) ;  /* 0x0000006000017945 */ /* 0x000fe80003800000 */
[----:B------:R0:W-:Y:S01]  /*2940*/  @!P2 STG.E.U8 desc[UR38][R6.64+0x11], R35 ;  /* 0x000011230600a986 */ /* 0x0001e2000c101126 */
[----:B------:R-:W-:Y:S05]  /*2950*/  @P3 BRA `(.L_x_59) ;  /* 0x00000000000c3947 */ /* 0x000fea0003800000 */
[----:B------:R-:W2:Y:S02]  /*2960*/  LDG.E.U8 R98, desc[UR38][R8.64+0x18] ;  /* 0x0000182608627981 */ /* 0x000ea4000c1e1100 */
[----:B--2---:R-:W-:-:S05]  /*2970*/  PRMT R13, R98, 0x8880, RZ ;  /* 0x00008880620d7816 */ /* 0x004fca00000000ff */
[----:B------:R-:W-:-:S07]  /*2980*/  IMAD R88, R13, R90, RZ ;  /* 0x0000005a0d587224 */ /* 0x000fce00078e02ff */
.L_x_59:
[----:B------:R-:W-:Y:S05]  /*2990*/  BSYNC B1 ;  /* 0x0000000000017941 */ /* 0x000fea0003800000 */
.L_x_58:
[----:B--2---:R-:W-:Y:S01]  /*29a0*/  @!P3 IMAD R13, R36, R89, R88 ;  /* 0x00000059240db224 */ /* 0x004fe200078e0258 */
[----:B------:R-:W-:Y:S04]  /*29b0*/  BSSY B1, `(.L_x_60) ;  /* 0x0000006000017945 */ /* 0x000fe80003800000 */
[----:B------:R2:W-:Y:S01]  /*29c0*/  @!P3 STG.E.U8 desc[UR38][R4.64+0x18], R13 ;  /* 0x0000180d0400b986 */ /* 0x0005e2000c101126 */
[----:B------:R-:W-:Y:S05]  /*29d0*/  @P4 BRA `(.L_x_61) ;  /* 0x00000000000c4947 */ /* 0x000fea0003800000 */
[----:B------:R-:W2:Y:S02]  /*29e0*/  LDG.E.U8 R98, desc[UR38][R8.64+0x19] ;  /* 0x0000192608627981 */ /* 0x000ea4000c1e1100 */
[----:B--2---:R-:W-:-:S05]  /*29f0*/  PRMT R13, R98, 0x8880, RZ ;  /* 0x00008880620d7816 */ /* 0x004fca00000000ff */
[----:B------:R-:W-:-:S07]  /*2a00*/  IMAD R88, R13, R90, RZ ;  /* 0x0000005a0d587224 */ /* 0x000fce00078e02ff */
.L_x_61:
[----:B------:R-:W-:Y:S05]  /*2a10*/  BSYNC B1 ;  /* 0x0000000000017941 */ /* 0x000fea0003800000 */
.L_x_60:
        /* <DEDUP_REMOVED lines=10> */
.L_x_63:
[----:B------:R-:W-:Y:S05]  /*2ac0*/  BSYNC B1 ;  /* 0x0000000000017941 */ /* 0x000fea0003800000 */
.L_x_62:
[----:B--2---:R-:W-:Y:S01]  /*2ad0*/  @!P2 IMAD R13, R38, R89, R88 ;  /* 0x00000059260da224 */ /* 0x004fe200078e0258 */
[----:B------:R-:W-:Y:S04]  /*2ae0*/  BSSY B1, `(.L_x_64) ;  /* 0x0000006000017945 */ /* 0x000fe80003800000 */
[----:B------:R2:W-:Y:S01]  /*2af0*/  @!P2 STG.E.U8 desc[UR38][R6.64+0x18], R13 ;  /* 0x0000180d0600a986 */ /* 0x0005e2000c101126 */
[----:B------:R-:W-:Y:S05]  /*2b00*/  @P3 BRA `(.L_x_65) ;  /* 0x00000000000c3947 */ /* 0x000fea0003800000 */
[----:B------:R-:W2:Y:S02]  /*2b10*/  LDG.E.U8 R98, desc[UR38][R10.64+0x19] ;  /* 0x000019260a627981 */ /* 0x000ea4000c1e1100 */
[----:B--2---:R-:W-:-:S05]  /*2b20*/  PRMT R13, R98, 0x8880, RZ ;  /* 0x00008880620d7816 */ /* 0x004fca00000000ff */
[----:B------:R-:W-:-:S07]  /*2b30*/  IMAD R88, R13, R90, RZ ;  /* 0x0000005a0d587224 */ /* 0x000fce00078e02ff */
.L_x_65:
[----:B------:R-:W-:Y:S05]  /*2b40*/  BSYNC B1 ;  /* 0x0000000000017941 */ /* 0x000fea0003800000 */
.L_x_64:
[----:B------:R-:W-:Y:S01]  /*2b50*/  @!P3 IMAD R39, R39, R89, R88 ;  /* 0x000000592727b224 */ /* 0x000fe200078e0258 */
[----:B------:R-:W-:Y:S04]  /*2b60*/  BSSY B1, `(.L_x_66) ;  /* 0x0000006000017945 */ /* 0x000fe80003800000 */
[----:B------:R0:W-:Y:S01]  /*2b70*/  @!P3 STG.E.U8 desc[UR38][R6.64+0x19], R39 ;  /* 0x000019270600b986 */ /* 0x0001e2000c101126 */
[----:B------:R-:W-:Y:S05]  /*2b80*/  @P4 BRA `(.L_x_67) ;  /* 0x00000000000c4947 */ /* 0x000fea0003800000 */
[----:B------:R-:W2:Y:S02]  /*2b90*/  LDG.E.U8 R98, desc[UR38][R8.64+0x20] ;  /* 0x0000202608627981 */ /* 0x000ea4000c1e1100 */
[----:B--2---:R-:W-:-:S05]  /*2ba0*/  PRMT R13, R98, 0x8880, RZ ;  /* 0x00008880620d7816 */ /* 0x004fca00000000ff */
[----:B------:R-:W-:-:S07]  /*2bb0*/  IMAD R88, R13, R90, RZ ;  /* 0x0000005a0d587224 */ /* 0x000fce00078e02ff */
.L_x_67:
[----:B------:R-:W-:Y:S05]  /*2bc0*/  BSYNC B1 ;  /* 0x0000000000017941 */ /* 0x000fea0003800000 */
.L_x_66:
        /* <DEDUP_REMOVED lines=10> */
.L_x_69:
[----:B------:R-:W-:Y:S05]  /*2c70*/  BSYNC B1 ;  /* 0x0000000000017941 */ /* 0x000fea0003800000 */
.L_x_68:
[----:B------:R-:W-:Y:S01]  /*2c80*/  @!P2 IMAD R41, R41, R89, R88 ;  /* 0x000000592929a224 */ /* 0x000fe200078e0258 */
[----:B------:R-:W-:Y:S04]  /*2c90*/  BSSY B1, `(.L_x_70) ;  /* 0x0000006000017945 */ /* 0x000fe80003800000 */
[----:B------:R0:W-:Y:S01]  /*2ca0*/  @!P2 STG.E.U8 desc[UR38][R4.64+0x21], R41 ;  /* 0x000021290400a986 */ /* 0x0001e2000c101126 */
[----:B------:R-:W-:Y:S05]  /*2cb0*/  @P3 BRA `(.L_x_71) ;  /* 0x00000000000c3947 */ /* 0x000fea0003800000 */
[----:B------:R-:W2:Y:S02]  /*2cc0*/  LDG.E.U8 R98, desc[UR38][R10.64+0x20] ;  /* 0x000020260a627981 */ /* 0x000ea4000c1e1100 */
[----:B--2---:R-:W-:-:S05]  /*2cd0*/  PRMT R13, R98, 0x8880, RZ ;  /* 0x00008880620d7816 */ /* 0x004fca00000000ff */
[----:B------:R-:W-:-:S07]  /*2ce0*/  IMAD R88, R13, R90, RZ ;  /* 0x0000005a0d587224 */ /* 0x000fce00078e02ff */
.L_x_71:
[----:B------:R-:W-:Y:S05]  /*2cf0*/  BSYNC B1 ;  /* 0x0000000000017941 */ /* 0x000fea0003800000 */
.L_x_70:
[----:B--2---:R-:W-:Y:S01]  /*2d00*/  @!P3 IMAD R13, R42, R89, R88 ;  /* 0x000000592a0db224 */ /* 0x004fe200078e0258 */
[----:B------:R-:W-:Y:S04]  /*2d10*/  BSSY B1, `(.L_x_72) ;  /* 0x0000006000017945 */ /* 0x000fe80003800000 */
[----:B------:R2:W-:Y:S01]  /*2d20*/  @!P3 STG.E.U8 desc[UR38][R6.64+0x20], R13 ;  /* 0x0000200d0600b986 */ /* 0x0005e2000c101126 */
[----:B------:R-:W-:Y:S05]  /*2d30*/  @P4 BRA `(.L_x_73) ;  /* 0x00000000000c4947 */ /* 0x000fea0003800000 */
[----:B------:R-:W2:Y:S02]  /*2d40*/  LDG.E.U8 R98, desc[UR38][R10.64+0x21] ;  /* 0x000021260a627981 */ /* 0x000ea4000c1e1100 */
[----:B--2---:R-:W-:-:S05]  /*2d50*/  PRMT R13, R98, 0x8880, RZ ;  /* 0x00008880620d7816 */ /* 0x004fca00000000ff */
[----:B------:R-:W-:-:S07]  /*2d60*/  IMAD R88, R13, R90, RZ ;  /* 0x0000005a0d587224 */ /* 0x000fce00078e02ff */
.L_x_73:
[----:B------:R-:W-:Y:S05]  /*2d70*/  BSYNC B1 ;  /* 0x0000000000017941 */ /* 0x000fea0003800000 */
.L_x_72:
        /* <DEDUP_REMOVED lines=10> */
.L_x_75:
[----:B------:R-:W-:Y:S05]  /*2e20*/  BSYNC B1 ;  /* 0x0000000000017941 */ /* 0x000fea0003800000 */
.L_x_74:
[----:B--2---:R-:W-:Y:S01]  /*2e30*/  @!P2 IMAD R13, R44, R89, R88 ;  /* 0x000000592c0da224 */ /* 0x004fe200078e0258 */
[----:B------:R-:W-:Y:S04]  /*2e40*/  BSSY B1, `(.L_x_76) ;  /* 0x0000006000017945 */ /* 0x000fe80003800000 */
[----:B------:R2:W-:Y:S01]  /*2e50*/  @!P2 STG.E.U8 desc[UR38][R4.64+0x28], R13 ;  /* 0x0000280d0400a986 */ /* 0x0005e2000c101126 */
[----:B------:R-:W-:Y:S05]  /*2e60*/  @P3 BRA `(.L_x_77) ;  /* 0x00000000000c3947 */ /* 0x000fea0003800000 */
[----:B------:R-:W2:Y:S02]  /*2e70*/  LDG.E.U8 R98, desc[UR38][R8.64+0x29] ;  /* 0x0000292608627981 */ /* 0x000ea4000c1e1100 */
[----:B--2---:R-:W-:-:S05]  /*2e80*/  PRMT R13, R98, 0x8880, RZ ;  /* 0x00008880620d7816 */ /* 0x004fca00000000ff */
[----:B------:R-:W-:-:S07]  /*2e90*/  IMAD R88, R13, R90, RZ ;  /* 0x0000005a0d587224 */ /* 0x000fce00078e02ff */
.L_x_77:
[----:B------:R-:W-:Y:S05]  /*2ea0*/  BSYNC B1 ;  /* 0x0000000000017941 */ /* 0x000fea0003800000 */
.L_x_76:
[----:B------:R-:W-:Y:S01]  /*2eb0*/  @!P3 IMAD R45, R45, R89, R88 ;  /* 0x000000592d2db224 */ /* 0x000fe200078e0258 */
[----:B------:R-:W-:Y:S04]  /*2ec0*/  BSSY B1, `(.L_x_78) ;  /* 0x0000006000017945 */ /* 0x000fe80003800000 */
[----:B------:R0:W-:Y:S01]  /*2ed0*/  @!P3 STG.E.U8 desc[UR38][R4.64+0x29], R45 ;  /* 0x0000292d0400b986 */ /* 0x0001e2000c101126 */
[----:B------:R-:W-:Y:S05]  /*2ee0*/  @P4 BRA `(.L_x_79) ;  /* 0x00000000000c4947 */ /* 0x000fea0003800000 */
[----:B------:R-:W2:Y:S02]  /*2ef0*/  LDG.E.U8 R98, desc[UR38][R10.64+0x28] ;  /* 0x000028260a627981 */ /* 0x000ea4000c1e1100 */
[----:B--2---:R-:W-:-:S05]  /*2f00*/  PRMT R13, R98, 0x8880, RZ ;  /* 0x00008880620d7816 */ /* 0x004fca00000000ff */
[----:B------:R-:W-:-:S07]  /*2f10*/  IMAD R88, R13, R90, RZ ;  /* 0x0000005a0d587224 */ /* 0x000fce00078e02ff */
.L_x_79:
[----:B------:R-:W-:Y:S05]  /*2f20*/  BSYNC B1 ;  /* 0x0000000000017941 */ /* 0x000fea0003800000 */
.L_x_78:
        /* <DEDUP_REMOVED lines=10> */
.L_x_81:
[----:B------:R-:W-:Y:S05]  /*2fd0*/  BSYNC B1 ;  /* 0x0000000000017941 */ /* 0x000fea0003800000 */
.L_x_80:
[----:B------:R-:W-:Y:S01]  /*2fe0*/  @!P2 IMAD R47, R47, R89, R88 ;  /* 0x000000592f2fa224 */ /* 0x000fe200078e0258 */
[----:B------:R-:W-:Y:S04]  /*2ff0*/  BSSY B1, `(.L_x_82) ;  /* 0x0000006000017945 */ /* 0x000fe80003800000 */
[----:B------:R0:W-:Y:S01]  /*3000*/  @!P2 STG.E.U8 desc[UR38][R6.64+0x29], R47 ;  /* 0x0000292f0600a986 */ /* 0x0001e2000c101126 */
[----:B------:R-:W-:Y:S05]  /*3010*/  @P3 BRA `(.L_x_83) ;  /* 0x00000000000c3947 */ /* 0x000fea0003800000 */
[----:B------:R-:W2:Y:S02]  /*3020*/  LDG.E.U8 R98, desc[UR38][R8.64+0x30] ;  /* 0x0000302608627981 */ /* 0x000ea4000c1e1100 */
[----:B--2---:R-:W-:-:S05]  /*3030*/  PRMT R13, R98, 0x8880, RZ ;  /* 0x00008880620d7816 */ /* 0x004fca00000000ff */
[----:B------:R-:W-:-:S07]  /*3040*/  IMAD R88, R13, R90, RZ ;  /* 0x0000005a0d587224 */ /* 0x000fce00078e02ff */
.L_x_83:
[----:B------:R-:W-:Y:S05]  /*3050*/  BSYNC B1 ;  /* 0x0000000000017941 */ /* 0x000fea0003800000 */
.L_x_82:
[----:B--2---:R-:W-:Y:S01]  /*3060*/  @!P3 IMAD R13, R48, R89, R88 ;  /* 0x00000059300db224 */ /* 0x004fe200078e0258 */
[----:B------:R-:W-:Y:S04]  /*3070*/  BSSY B1, `(.L_x_84) ;  /* 0x0000006000017945 */ /* 0x000fe80003800000 */
[----:B------:R2:W-:Y:S01]  /*3080*/  @!P3 STG.E.U8 desc[UR38][R4.64+0x30], R13 ;  /* 0x0000300d0400b986 */ /* 0x0005e2000c101126 */
[----:B------:R-:W-:Y:S05]  /*3090*/  @P4 BRA `(.L_x_85) ;  /* 0x00000000000c4947 */ /* 0x000fea0003800000 */
[----:B------:R-:W2:Y:S02]  /*30a0*/  LDG.E.U8 R98, desc[UR38][R8.64+0x31] ;  /* 0x0000312608627981 */ /* 0x000ea4000c1e1100 */
[----:B--2---:R-:W-:-:S05]  /*30b0*/  PRMT R13, R98, 0x8880, RZ ;  /* 0x00008880620d7816 */ /* 0x004fca00000000ff */
[----:B------:R-:W-:-:S07]  /*30c0*/  IMAD R88, R13, R90, RZ ;  /* 0x0000005a0d587224 */ /* 0x000fce00078e02ff */
.L_x_85:
[----:B------:R-:W-:Y:S05]  /*30d0*/  BSYNC B1 ;  /* 0x0000000000017941 */ /* 0x000fea0003800000 */
.L_x_84:
        /* <DEDUP_REMOVED lines=10> */
.L_x_87:
[----:B------:R-:W-:Y:S05]  /*3180*/  BSYNC B1 ;  /* 0x0000000000017941 */ /* 0x000fea0003800000 */
.L_x_86:
[----:B--2---:R-:W-:Y:S01]  /*3190*/  @!P2 IMAD R13, R50, R89, R88 ;  /* 0x00000059320da224 */ /* 0x004fe200078e0258 */
[----:B------:R-:W-:Y:S04]  /*31a0*/  BSSY B1, `(.L_x_88) ;  /* 0x0000006000017945 */ /* 0x000fe80003800000 */
[----:B------:R2:W-:Y:S01]  /*31b0*/  @!P2 STG.E.U8 desc[UR38][R6.64+0x30], R13 ;  /* 0x0000300d0600a986 */ /* 0x0005e2000c101126 */
[----:B------:R-:W-:Y:S05]  /*31c0*/  @P3 BRA `(.L_x_89) ;  /* 0x00000000000c3947 */ /* 0x000fea0003800000 */
[----:B------:R-:W2:Y:S02]  /*31d0*/  LDG.E.U8 R98, desc[UR38][R10.64+0x31] ;  /* 0x000031260a627981 */ /* 0x000ea4000c1e1100 */
[----:B--2---:R-:W-:-:S05]  /*31e0*/  PRMT R13, R98, 0x8880, RZ ;  /* 0x00008880620d7816 */ /* 0x004fca00000000ff */
[----:B------:R-:W-:-:S07]  /*31f0*/  IMAD R88, R13, R90, RZ ;  /* 0x0000005a0d587224 */ /* 0x000fce00078e02ff */
.L_x_89:
[----:B------:R-:W-:Y:S05]  /*3200*/  BSYNC B1 ;  /* 0x0000000000017941 */ /* 0x000fea0003800000 */
.L_x_88:
[----:B------:R-:W-:Y:S01]  /*3210*/  @!P3 IMAD R51, R51, R89, R88 ;  /* 0x000000593333b224 */ /* 0x000fe200078e0258 */
[----:B------:R-:W-:Y:S04]  /*3220*/  BSSY B1, `(.L_x_90) ;  /* 0x0000006000017945 */ /* 0x000fe80003800000 */
[----:B------:R0:W-:Y:S01]  /*3230*/  @!P3 STG.E.U8 desc[UR38][R6.64+0x31], R51 ;  /* 0x000031330600b986 */ /* 0x0001e2000c101126 */
[----:B------:R-:W-:Y:S05]  /*3240*/  @P4 BRA `(.L_x_91) ;  /* 0x00000000000c4947 */ /* 0x000fea0003800000 */
[----:B------:R-:W2:Y:S02]  /*3250*/  LDG.E.U8 R98, desc[UR38][R8.64+0x38] ;  /* 0x0000382608627981 */ /* 0x000ea4000c1e1100 */
[----:B--2---:R-:W-:-:S05]  /*3260*/  PRMT R13, R98, 0x8880, RZ ;  /* 0x00008880620d7816 */ /* 0x004fca00000000ff */
[----:B------:R-:W-:-:S07]  /*3270*/  IMAD R88, R13, R90, RZ ;  /* 0x0000005a0d587224 */ /* 0x000fce00078e02ff */
.L_x_91:
[----:B------:R-:W-:Y:S05]  /*3280*/  BSYNC B1 ;  /* 0x0000000000017941 */ /* 0x000fea0003800000 */
.L_x_90:
        /* <DEDUP_REMOVED lines=10> */
.L_x_93:
[----:B------:R-:W-:Y:S05]  /*3330*/  BSYNC B1 ;  /* 0x0000000000017941 */ /* 0x000fea0003800000 */
.L_x_92:
[----:B------:R-:W-:Y:S01]  /*3340*/  @!P2 IMAD R53, R53, R89, R88 ;  /* 0x000000593535a224 */ /* 0x000fe200078e0258 */
[----:B------:R-:W-:Y:S04]  /*3350*/  BSSY B1, `(.L_x_94) ;  /* 0x0000006000017945 */ /* 0x000fe80003800000 */
[----:B------:R0:W-:Y:S01]  /*3360*/  @!P2 STG.E.U8 desc[UR38][R4.64+0x39], R53 ;  /* 0x000039350400a986 */ /* 0x0001e2000c101126 */
[----:B------:R-:W-:Y:S05]  /*3370*/  @P3 BRA `(.L_x_95) ;  /* 0x00000000000c3947 */ /* 0x000fea0003800000 */
[----:B------:R-:W2:Y:S02]  /*3380*/  LDG.E.U8 R98, desc[UR38][R10.64+0x38] ;  /* 0x000038260a627981 */ /* 0x000ea4000c1e1100 */
[----:B--2---:R-:W-:-:S05]  /*3390*/  PRMT R13, R98, 0x8880, RZ ;  /* 0x00008880620d7816 */ /* 0x004fca00000000ff */
[----:B------:R-:W-:-:S07]  /*33a0*/  IMAD R88, R13, R90, RZ ;  /* 0x0000005a0d587224 */ /* 0x000fce00078e02ff */
.L_x_95:
[----:B------:R-:W-:Y:S05]  /*33b0*/  BSYNC B1 ;  /* 0x0000000000017941 */ /* 0x000fea0003800000 */
.L_x_94:
[----:B--2---:R-:W-:Y:S01]  /*33c0*/  @!P3 IMAD R13, R54, R89, R88 ;  /* 0x00000059360db224 */ /* 0x004fe200078e0258 */
[----:B------:R-:W-:Y:S04]  /*33d0*/  BSSY B1, `(.L_x_96) ;  /* 0x0000006000017945 */ /* 0x000fe80003800000 */
[----:B------:R2:W-:Y:S01]  /*33e0*/  @!P3 STG.E.U8 desc[UR38][R6.64+0x38], R13 ;  /* 0x0000380d0600b986 */ /* 0x0005e2000c101126 */
[----:B------:R-:W-:Y:S05]  /*33f0*/  @P4 BRA `(.L_x_97) ;  /* 0x00000000000c4947 */ /* 0x000fea0003800000 */
[----:B------:R-:W2:Y:S02]  /*3400*/  LDG.E.U8 R98, desc[UR38][R10.64+0x39] ;  /* 0x000039260a627981 */ /* 0x000ea4000c1e1100 */
[----:B--2---:R-:W-:-:S05]  /*3410*/  PRMT R13, R98, 0x8880, RZ ;  /* 0x00008880620d7816 */ /* 0x004fca00000000ff */
[----:B------:R-:W-:-:S07]  /*3420*/  IMAD R88, R13, R90, RZ ;  /* 0x0000005a0d587224 */ /* 0x000fce00078e02ff */
.L_x_97:
[----:B------:R-:W-:Y:S05]  /*3430*/  BSYNC B1 ;  /* 0x0000000000017941 */ /* 0x000fea0003800000 */
.L_x_96:
        /* <DEDUP_REMOVED lines=10> */
.L_x_99:
[----:B------:R-:W-:Y:S05]  /*34e0*/  BSYNC B1 ;  /* 0x0000000000017941 */ /* 0x000fea0003800000 */
.L_x_98:
[----:B--2---:R-:W-:Y:S01]  /*34f0*/  @!P2 IMAD R13, R56, R89, R88 ;  /* 0x00000059380da224 */ /* 0x004fe200078e0258 */
[----:B------:R-:W-:Y:S04]  /*3500*/  BSSY B1, `(.L_x_100) ;  /* 0x0000006000017945 */ /* 0x000fe80003800000 */
[----:B------:R2:W-:Y:S01]  /*3510*/  @!P2 STG.E.U8 desc[UR38][R4.64+0x40], R13 ;  /* 0x0000400d0400a986 */ /* 0x0005e2000c101126 */
[----:B------:R-:W-:Y:S05]  /*3520*/  @P3 BRA `(.L_x_101) ;  /* 0x00000000000c3947 */ /* 0x000fea0003800000 */
[----:B------:R-:W2:Y:S02]  /*3530*/  LDG.E.U8 R98, desc[UR38][R8.64+0x41] ;  /* 0x0000412608627981 */ /* 0x000ea4000c1e1100 */
[----:B--2---:R-:W-:-:S05]  /*3540*/  PRMT R13, R98, 0x8880, RZ ;  /* 0x00008880620d7816 */ /* 0x004fca00000000ff */
[----:B------:R-:W-:-:S07]  /*3550*/  IMAD R88, R13, R90, RZ ;  /* 0x0000005a0d587224 */ /* 0x000fce00078e02ff */
.L_x_101:
[----:B------:R-:W-:Y:S05]  /*3560*/  BSYNC B1 ;  /* 0x0000000000017941 */ /* 0x000fea0003800000 */
.L_x_100:
[----:B------:R-:W-:Y:S01]  /*3570*/  @!P3 IMAD R57, R57, R89, R88 ;  /* 0x000000593939b224 */ /* 0x000fe200078e0258 */
[----:B------:R-:W-:Y:S04]  /*3580*/  BSSY B1, `(.L_x_102) ;  /* 0x0000006000017945 */ /* 0x000fe80003800000 */
[----:B------:R0:W-:Y:S01]  /*3590*/  @!P3 STG.E.U8 desc[UR38][R4.64+0x41], R57 ;  /* 0x000041390400b986 */ /* 0x0001e2000c101126 */
[----:B------:R-:W-:Y:S05]  /*35a0*/  @P4 BRA `(.L_x_103) ;  /* 0x00000000000c4947 */ /* 0x000fea0003800000 */
[----:B------:R-:W2:Y:S02]  /*35b0*/  LDG.E.U8 R98, desc[UR38][R10.64+0x40] ;  /* 0x000040260a627981 */ /* 0x000ea4000c1e1100 */
[----:B--2---:R-:W-:-:S05]  /*35c0*/  PRMT R13, R98, 0x8880, RZ ;  /* 0x00008880620d7816 */ /* 0x004fca00000000ff */
[----:B------:R-:W-:-:S07]  /*35d0*/  IMAD R88, R13, R90, RZ ;  /* 0x0000005a0d587224 */ /* 0x000fce00078e02ff */
.L_x_103:
[----:B------:R-:W-:Y:S05]  /*35e0*/  BSYNC B1 ;  /* 0x0000000000017941 */ /* 0x000fea0003800000 */
.L_x_102:
        /* <DEDUP_REMOVED lines=10> */
.L_x_105:
[----:B------:R-:W-:Y:S05]  /*3690*/  BSYNC B1 ;  /* 0x0000000000017941 */ /* 0x000fea0003800000 */
.L_x_104:
[----:B------:R-:W-:Y:S01]  /*36a0*/  @!P2 IMAD R59, R59, R89, R88 ;  /* 0x000000593b3ba224 */ /* 0x000fe200078e0258 */
[----:B------:R-:W-:Y:S04]  /*36b0*/  BSSY B1, `(.L_x_106) ;  /* 0x0000006000017945 */ /* 0x000fe80003800000 */
[----:B------:R0:W-:Y:S01]  /*36c0*/  @!P2 STG.E.U8 desc[UR38][R6.64+0x41], R59 ;  /* 0x0000413b0600a986 */ /* 0x0001e2000c101126 */
[----:B------:R-:W-:Y:S05]  /*36d0*/  @P3 BRA `(.L_x_107) ;  /* 0x00000000000c3947 */ /* 0x000fea0003800000 */
[----:B------:R-:W2:Y:S02]  /*36e0*/  LDG.E.U8 R98, desc[UR38][R8.64+0x48] ;  /* 0x0000482608627981 */ /* 0x000ea4000c1e1100 */
[----:B--2---:R-:W-:-:S05]  /*36f0*/  PRMT R13, R98, 0x8880, RZ ;  /* 0x00008880620d7816 */ /* 0x004fca00000000ff */
[----:B------:R-:W-:-:S07]  /*3700*/  IMAD R88, R13, R90, RZ ;  /* 0x0000005a0d587224 */ /* 0x000fce00078e02ff */
.L_x_107:
[----:B------:R-:W-:Y:S05]  /*3710*/  BSYNC B1 ;  /* 0x0000000000017941 */ /* 0x000fea0003800000 */
.L_x_106:
[----:B--2---:R-:W-:Y:S01]  /*3720*/  @!P3 IMAD R13, R60, R89, R88 ;  /* 0x000000593c0db224 */ /* 0x004fe200078e0258 */
[----:B------:R-:W-:Y:S04]  /*3730*/  BSSY B1, `(.L_x_108) ;  /* 0x0000006000017945 */ /* 0x000fe80003800000 */
[----:B------:R2:W-:Y:S01]  /*3740*/  @!P3 STG.E.U8 desc[UR38][R4.64+0x48], R13 ;  /* 0x0000480d0400b986 */ /* 0x0005e2000c101126 */
[----:B------:R-:W-:Y:S05]  /*3750*/  @P4 BRA `(.L_x_109) ;  /* 0x00000000000c4947 */ /* 0x000fea0003800000 */
[----:B------:R-:W2:Y:S02]  /*3760*/  LDG.E.U8 R98, desc[UR38][R8.64+0x49] ;  /* 0x0000492608627981 */ /* 0x000ea4000c1e1100 */
[----:B--2---:R-:W-:-:S05]  /*3770*/  PRMT R13, R98, 0x8880, RZ ;  /* 0x00008880620d7816 */ /* 0x004fca00000000ff */
[----:B------:R-:W-:-:S07]  /*3780*/  IMAD R88, R13, R90, RZ ;  /* 0x0000005a0d587224 */ /* 0x000fce00078e02ff */
.L_x_109:
[----:B------:R-:W-:Y:S05]  /*3790*/  BSYNC B1 ;  /* 0x0000000000017941 */ /* 0x000fea0003800000 */
.L_x_108:
        /* <DEDUP_REMOVED lines=10> */
.L_x_111:
[----:B------:R-:W-:Y:S05]  /*3840*/  BSYNC B1 ;  /* 0x0000000000017941 */ /* 0x000fea0003800000 */
.L_x_110:
[----:B--2---:R-:W-:Y:S01]  /*3850*/  @!P2 IMAD R13, R62, R89, R88 ;  /* 0x000000593e0da224 */ /* 0x004fe200078e0258 */
[----:B------:R-:W-:Y:S04]  /*3860*/  BSSY B1, `(.L_x_112) ;  /* 0x0000006000017945 */ /* 0x000fe80003800000 */
[----:B------:R2:W-:Y:S01]  /*3870*/  @!P2 STG.E.U8 desc[UR38][R6.64+0x48], R13 ;  /* 0x0000480d0600a986 */ /* 0x0005e2000c101126 */
[----:B------:R-:W-:Y:S05]  /*3880*/  @P3 BRA `(.L_x_113) ;  /* 0x00000000000c3947 */ /* 0x000fea0003800000 */
[----:B------:R-:W2:Y:S02]  /*3890*/  LDG.E.U8 R98, desc[UR38][R10.64+0x49] ;  /* 0x000049260a627981 */ /* 0x000ea4000c1e1100 */
[----:B--2---:R-:W-:-:S05]  /*38a0*/  PRMT R13, R98, 0x8880, RZ ;  /* 0x00008880620d7816 */ /* 0x004fca00000000ff */
[----:B------:R-:W-:-:S07]  /*38b0*/  IMAD R88, R13, R90, RZ ;  /* 0x0000005a0d587224 */ /* 0x000fce00078e02ff */
.L_x_113:
[----:B------:R-:W-:Y:S05]  /*38c0*/  BSYNC B1 ;  /* 0x0000000000017941 */ /* 0x000fea0003800000 */
.L_x_112:
[----:B------:R-:W-:Y:S01]  /*38d0*/  @!P3 IMAD R63, R63, R89, R88 ;  /* 0x000000593f3fb224 */ /* 0x000fe200078e0258 */
[----:B------:R-:W-:Y:S04]  /*38e0*/  BSSY B1, `(.L_x_114) ;  /* 0x0000006000017945 */ /* 0x000fe80003800000 */
[----:B------:R0:W-:Y:S01]  /*38f0*/  @!P3 STG.E.U8 desc[UR38][R6.64+0x49], R63 ;  /* 0x0000493f0600b986 */ /* 0x0001e2000c101126 */
[----:B------:R-:W-:Y:S05]  /*3900*/  @P4 BRA `(.L_x_115) ;  /* 0x00000000000c4947 */ /* 0x000fea0003800000 */
[----:B------:R-:W2:Y:S02]  /*3910*/  LDG.E.U8 R98, desc[UR38][R8.64+0x50] ;  /* 0x0000502608627981 */ /* 0x000ea4000c1e1100 */
[----:B--2---:R-:W-:-:S05]  /*3920*/  PRMT R13, R98, 0x8880, RZ ;  /* 0x00008880620d7816 */ /* 0x004fca00000000ff */
[----:B------:R-:W-:-:S07]  /*3930*/  IMAD R88, R13, R90, RZ ;  /* 0x0000005a0d587224 */ /* 0x000fce00078e02ff */
.L_x_115:
[----:B------:R-:W-:Y:S05]  /*3940*/  BSYNC B1 ;  /* 0x0000000000017941 */ /* 0x000fea0003800000 */
.L_x_114:
        /* <DEDUP_REMOVED lines=10> */
.L_x_117:
[----:B------:R-:W-:Y:S05]  /*39f0*/  BSYNC B1 ;  /* 0x0000000000017941 */ /* 0x000fea0003800000 */
.L_x_116:
[----:B------:R-:W-:Y:S01]  /*3a00*/  @!P2 IMAD R65, R65, R89, R88 ;  /* 0x000000594141a224 */ /* 0x000fe200078e0258 */
[----:B------:R-:W-:Y:S04]  /*3a10*/  BSSY B1, `(.L_x_118) ;  /* 0x0000006000017945 */ /* 0x000fe80003800000 */
[----:B------:R0:W-:Y:S01]  /*3a20*/  @!P2 STG.E.U8 desc[UR38][R4.64+0x51], R65 ;  /* 0x000051410400a986 */ /* 0x0001e2000c101126 */
[----:B------:R-:W-:Y:S05]  /*3a30*/  @P3 BRA `(.L_x_119) ;  /* 0x00000000000c3947 */ /* 0x000fea0003800000 */
[----:B------:R-:W2:Y:S02]  /*3a40*/  LDG.E.U8 R98, desc[UR38][R10.64+0x50] ;  /* 0x000050260a627981 */ /* 0x000ea4000c1e1100 */
[----:B--2---:R-:W-:-:S05]  /*3a50*/  PRMT R13, R98, 0x8880, RZ ;  /* 0x00008880620d7816 */ /* 0x004fca00000000ff */
[----:B------:R-:W-:-:S07]  /*3a60*/  IMAD R88, R13, R90, RZ ;  /* 0x0000005a0d587224 */ /* 0x000fce00078e02ff */
.L_x_119:
[----:B------:R-:W-:Y:S05]  /*3a70*/  BSYNC B1 ;  /* 0x0000000000017941 */ /* 0x000fea0003800000 */
.L_x_118:
[----:B--2---:R-:W-:Y:S01]  /*3a80*/  @!P3 IMAD R13, R66, R89, R88 ;  /* 0x00000059420db224 */ /* 0x004fe200078e0258 */
[----:B------:R-:W-:Y:S04]  /*3a90*/  BSSY B1, `(.L_x_120) ;  /* 0x0000006000017945 */ /* 0x000fe80003800000 */
[----:B------:R2:W-:Y:S01]  /*3aa0*/  @!P3 STG.E.U8 desc[UR38][R6.64+0x50], R13 ;  /* 0x0000500d0600b986 */ /* 0x0005e2000c101126 */
[----:B------:R-:W-:Y:S05]  /*3ab0*/  @P4 BRA `(.L_x_121) ;  /* 0x00000000000c4947 */ /* 0x000fea0003800000 */
[----:B------:R-:W2:Y:S02]  /*3ac0*/  LDG.E.U8 R98, desc[UR38][R10.64+0x51] ;  /* 0x000051260a627981 */ /* 0x000ea4000c1e1100 */
[----:B--2---:R-:W-:-:S05]  /*3ad0*/  PRMT R13, R98, 0x8880, RZ ;  /* 0x00008880620d7816 */ /* 0x004fca00000000ff */
[----:B------:R-:W-:-:S07]  /*3ae0*/  IMAD R88, R13, R90, RZ ;  /* 0x0000005a0d587224 */ /* 0x000fce00078e02ff */
.L_x_121:
[----:B------:R-:W-:Y:S05]  /*3af0*/  BSYNC B1 ;  /* 0x0000000000017941 */ /* 0x000fea0003800000 */
.L_x_120:
        /* <DEDUP_REMOVED lines=10> */
.L_x_123:
[----:B------:R-:W-:Y:S05]  /*3ba0*/  BSYNC B1 ;  /* 0x0000000000017941 */ /* 0x000fea0003800000 */
.L_x_122:
[----:B--2---:R-:W-:Y:S01]  /*3bb0*/  @!P2 IMAD R13, R68, R89, R88 ;  /* 0x00000059440da224 */ /* 0x004fe200078e0258 */
[----:B------:R-:W-:Y:S04]  /*3bc0*/  BSSY B1, `(.L_x_124) ;  /* 0x0000006000017945 */ /* 0x000fe80003800000 */
[----:B------:R2:W-:Y:S01]  /*3bd0*/  @!P2 STG.E.U8 desc[UR38][R4.64+0x58], R13 ;  /* 0x0000580d0400a986 */ /* 0x0005e2000c101126 */
[----:B------:R-:W-:Y:S05]  /*3be0*/  @P3 BRA `(.L_x_125) ;  /* 0x00000000000c3947 */ /* 0x000fea0003800000 */
[----:B------:R-:W2:Y:S02]  /*3bf0*/  LDG.E.U8 R98, desc[UR38][R8.64+0x59] ;  /* 0x0000592608627981 */ /* 0x000ea4000c1e1100 */
[----:B--2---:R-:W-:-:S05]  /*3c00*/  PRMT R13, R98, 0x8880, RZ ;  /* 0x00008880620d7816 */ /* 0x004fca00000000ff */
[----:B------:R-:W-:-:S07]  /*3c10*/  IMAD R88, R13, R90, RZ ;  /* 0x0000005a0d587224 */ /* 0x000fce00078e02ff */
.L_x_125:
[----:B------:R-:W-:Y:S05]  /*3c20*/  BSYNC B1 ;  /* 0x0000000000017941 */ /* 0x000fea0003800000 */
.L_x_124:
[----:B------:R-:W-:Y:S01]  /*3c30*/  @!P3 IMAD R69, R69, R89, R88 ;  /* 0x000000594545b224 */ /* 0x000fe200078e0258 */
[----:B------:R-:W-:Y:S04]  /*3c40*/  BSSY B1, `(.L_x_126) ;  /* 0x0000006000017945 */ /* 0x000fe80003800000 */
[----:B------:R0:W-:Y:S01]  /*3c50*/  @!P3 STG.E.U8 desc[UR38][R4.64+0x59], R69 ;  /* 0x000059450400b986 */ /* 0x0001e2000c101126 */
[----:B------:R-:W-:Y:S05]  /*3c60*/  @P4 BRA `(.L_x_127) ;  /* 0x00000000000c4947 */ /* 0x000fea0003800000 */
[----:B------:R-:W2:Y:S02]  /*3c70*/  LDG.E.U8 R98, desc[UR38][R10.64+0x58] ;  /* 0x000058260a627981 */ /* 0x000ea4000c1e1100 */
[----:B--2---:R-:W-:-:S05]  /*3c80*/  PRMT R13, R98, 0x8880, RZ ;  /* 0x00008880620d7816 */ /* 0x004fca00000000ff */
[----:B------:R-:W-:-:S07]  /*3c90*/  IMAD R88, R13, R90, RZ ;  /* 0x0000005a0d587224 */ /* 0x000fce00078e02ff */
.L_x_127:
[----:B------:R-:W-:Y:S05]  /*3ca0*/  BSYNC B1 ;  /* 0x0000000000017941 */ /* 0x000fea0003800000 */
.L_x_126:
        /* <DEDUP_REMOVED lines=10> */
.L_x_129:
[----:B------:R-:W-:Y:S05]  /*3d50*/  BSYNC B1 ;  /* 0x0000000000017941 */ /* 0x000fea0003800000 */
.L_x_128:
[----:B------:R-:W-:Y:S01]  /*3d60*/  @!P2 IMAD R71, R71, R89, R88 ;  /* 0x000000594747a224 */ /* 0x000fe200078e0258 */
[----:B------:R-:W-:Y:S04]  /*3d70*/  BSSY B1, `(.L_x_130) ;  /* 0x0000006000017945 */ /* 0x000fe80003800000 */
[----:B------:R0:W-:Y:S01]  /*3d80*/  @!P2 STG.E.U8 desc[UR38][R6.64+0x59], R71 ;  /* 0x000059470600a986 */ /* 0x0001e2000c101126 */
[----:B------:R-:W-:Y:S05]  /*3d90*/  @P3 BRA `(.L_x_131) ;  /* 0x00000000000c3947 */ /* 0x000fea0003800000 */
[----:B------:R-:W2:Y:S02]  /*3da0*/  LDG.E.U8 R98, desc[UR38][R8.64+0x60] ;  /* 0x0000602608627981 */ /* 0x000ea4000c1e1100 */
[----:B--2---:R-:W-:-:S05]  /*3db0*/  PRMT R13, R98, 0x8880, RZ ;  /* 0x00008880620d7816 */ /* 0x004fca00000000ff */
[----:B------:R-:W-:-:S07]  /*3dc0*/  IMAD R88, R13, R90, RZ ;  /* 0x0000005a0d587224 */ /* 0x000fce00078e02ff */
.L_x_131:
[----:B------:R-:W-:Y:S05]  /*3dd0*/  BSYNC B1 ;  /* 0x0000000000017941 */ /* 0x000fea0003800000 */
.L_x_130:
[----:B--2---:R-:W-:Y:S01]  /*3de0*/  @!P3 IMAD R13, R72, R89, R88 ;  /* 0x00000059480db224 */ /* 0x004fe200078e0258 */
[----:B------:R-:W-:Y:S04]  /*3df0*/  BSSY B1, `(.L_x_132) ;  /* 0x0000006000017945 */ /* 0x000fe80003800000 */
[----:B------:R2:W-:Y:S01]  /*3e00*/  @!P3 STG.E.U8 desc[UR38][R4.64+0x60], R13 ;  /* 0x0000600d0400b986 */ /* 0x0005e2000c101126 */
[----:B------:R-:W-:Y:S05]  /*3e10*/  @P4 BRA `(.L_x_133) ;  /* 0x00000000000c4947 */ /* 0x000fea0003800000 */
[----:B------:R-:W2:Y:S02]  /*3e20*/  LDG.E.U8 R98, desc[UR38][R8.64+0x61] ;  /* 0x0000612608627981 */ /* 0x000ea4000c1e1100 */
[----:B--2---:R-:W-:-:S05]  /*3e30*/  PRMT R13, R98, 0x8880, RZ ;  /* 0x00008880620d7816 */ /* 0x004fca00000000ff */
[----:B------:R-:W-:-:S07]  /*3e40*/  IMAD R88, R13, R90, RZ ;  /* 0x0000005a0d587224 */ /* 0x000fce00078e02ff */
.L_x_133:
[----:B------:R-:W-:Y:S05]  /*3e50*/  BSYNC B1 ;  /* 0x0000000000017941 */ /* 0x000fea0003800000 */
.L_x_132:
        /* <DEDUP_REMOVED lines=10> */
.L_x_135:
[----:B------:R-:W-:Y:S05]  /*3f00*/  BSYNC B1 ;  /* 0x0000000000017941 */ /* 0x000fea0003800000 */
.L_x_134:
[----:B--2---:R-:W-:Y:S01]  /*3f10*/  @!P2 IMAD R13, R74, R89, R88 ;  /* 0x000000594a0da224 */ /* 0x004fe200078e0258 */
[----:B------:R-:W-:Y:S04]  /*3f20*/  BSSY B1, `(.L_x_136) ;  /* 0x0000006000017945 */ /* 0x000fe80003800000 */
[----:B------:R2:W-:Y:S01]  /*3f30*/  @!P2 STG.E.U8 desc[UR38][R6.64+0x60], R13 ;  /* 0x0000600d0600a986 */ /* 0x0005e2000c101126 */
[----:B------:R-:W-:Y:S05]  /*3f40*/  @P3 BRA `(.L_x_137) ;  /* 0x00000000000c3947 */ /* 0x000fea0003800000 */
[----:B------:R-:W2:Y:S02]  /*3f50*/  LDG.E.U8 R98, desc[UR38][R10.64+0x61] ;  /* 0x000061260a627981 */ /* 0x000ea4000c1e1100 */
[----:B--2---:R-:W-:-:S05]  /*3f60*/  PRMT R13, R98, 0x8880, RZ ;  /* 0x00008880620d7816 */ /* 0x004fca00000000ff */
[----:B------:R-:W-:-:S07]  /*3f70*/  IMAD R88, R13, R90, RZ ;  /* 0x0000005a0d587224 */ /* 0x000fce00078e02ff */
.L_x_137:
[----:B------:R-:W-:Y:S05]  /*3f80*/  BSYNC B1 ;  /* 0x0000000000017941 */ /* 0x000fea0003800000 */
.L_x_136:
[----:B------:R-:W-:Y:S01]  /*3f90*/  @!P3 IMAD R75, R75, R89, R88 ;  /* 0x000000594b4bb224 */ /* 0x000fe200078e0258 */
[----:B------:R-:W-:Y:S04]  /*3fa0*/  BSSY B1, `(.L_x_138) ;  /* 0x0000006000017945 */ /* 0x000fe80003800000 */
[----:B------:R0:W-:Y:S01]  /*3fb0*/  @!P3 STG.E.U8 desc[UR38][R6.64+0x61], R75 ;  /* 0x0000614b0600b986 */ /* 0x0001e2000c101126 */
[----:B------:R-:W-:Y:S05]  /*3fc0*/  @P4 BRA `(.L_x_139) ;  /* 0x00000000000c4947 */ /* 0x000fea0003800000 */
[----:B------:R-:W2:Y:S02]  /*3fd0*/  LDG.E.U8 R98, desc[UR38][R8.64+0x68] ;  /* 0x0000682608627981 */ /* 0x000ea4000c1e1100 */
[----:B--2---:R-:W-:-:S05]  /*3fe0*/  PRMT R13, R98, 0x8880, RZ ;  /* 0x00008880620d7816 */ /* 0x004fca00000000ff */
[----:B------:R-:W-:-:S07]  /*3ff0*/  IMAD R88, R13, R90, RZ ;  /* 0x0000005a0d587224 */ /* 0x000fce00078e02ff */
.L_x_139:
[----:B------:R-:W-:Y:S05]  /*4000*/  BSYNC B1 ;  /* 0x0000000000017941 */ /* 0x000fea0003800000 */
.L_x_138:
        /* <DEDUP_REMOVED lines=10> */
.L_x_141:
[----:B------:R-:W-:Y:S05]  /*40b0*/  BSYNC B1 ;  /* 0x0000000000017941 */ /* 0x000fea0003800000 */
.L_x_140:
[----:B------:R-:W-:Y:S01]  /*40c0*/  @!P2 IMAD R77, R77, R89, R88 ;  /* 0x000000594d4da224 */ /* 0x000fe200078e0258 */
[----:B------:R-:W-:Y:S04]  /*40d0*/  BSSY B1, `(.L_x_142) ;  /* 0x0000006000017945 */ /* 0x000fe80003800000 */
[----:B------:R0:W-:Y:S01]  /*40e0*/  @!P2 STG.E.U8 desc[UR38][R4.64+0x69], R77 ;  /* 0x0000694d0400a986 */ /* 0x0001e2000c101126 */
[----:B------:R-:W-:Y:S05]  /*40f0*/  @P3 BRA `(.L_x_143) ;  /* 0x00000000000c3947 */ /* 0x000fea0003800000 */
[----:B------:R-:W2:Y:S02]  /*4100*/  LDG.E.U8 R98, desc[UR38][R10.64+0x68] ;  /* 0x000068260a627981 */ /* 0x000ea4000c1e1100 */
[----:B--2---:R-:W-:-:S05]  /*4110*/  PRMT R13, R98, 0x8880, RZ ;  /* 0x00008880620d7816 */ /* 0x004fca00000000ff */
[----:B------:R-:W-:-:S07]  /*4120*/  IMAD R88, R13, R90, RZ ;  /* 0x0000005a0d587224 */ /* 0x000fce00078e02ff */
.L_x_143:
[----:B------:R-:W-:Y:S05]  /*4130*/  BSYNC B1 ;  /* 0x0000000000017941 */ /* 0x000fea0003800000 */
.L_x_142:
[----:B--2---:R-:W-:Y:S01]  /*4140*/  @!P3 IMAD R13, R78, R89, R88 ;  /* 0x000000594e0db224 */ /* 0x004fe200078e0258 */
[----:B------:R-:W-:Y:S04]  /*4150*/  BSSY B1, `(.L_x_144) ;  /* 0x0000006000017945 */ /* 0x000fe80003800000 */
[----:B------:R2:W-:Y:S01]  /*4160*/  @!P3 STG.E.U8 desc[UR38][R6.64+0x68], R13 ;  /* 0x0000680d0600b986 */ /* 0x0005e2000c101126 */
[----:B------:R-:W-:Y:S05]  /*4170*/  @P4 BRA `(.L_x_145) ;  /* 0x00000000000c4947 */ /* 0x000fea0003800000 */
[----:B------:R-:W2:Y:S02]  /*4180*/  LDG.E.U8 R98, desc[UR38][R10.64+0x69] ;  /* 0x000069260a627981 */ /* 0x000ea4000c1e1100 */
[----:B--2---:R-:W-:-:S05]  /*4190*/  PRMT R13, R98, 0x8880, RZ ;  /* 0x00008880620d7816 */ /* 0x004fca00000000ff */
[----:B------:R-:W-:-:S07]  /*41a0*/  IMAD R88, R13, R90, RZ ;  /* 0x0000005a0d587224 */ /* 0x000fce00078e02ff */
.L_x_145:
[----:B------:R-:W-:Y:S05]  /*41b0*/  BSYNC B1 ;  /* 0x0000000000017941 */ /* 0x000fea0003800000 */
.L_x_144:
        /* <DEDUP_REMOVED lines=10> */
.L_x_147:
[----:B------:R-:W-:Y:S05]  /*4260*/  BSYNC B1 ;  /* 0x0000000000017941 */ /* 0x000fea0003800000 */
.L_x_146:
[----:B--2---:R-:W-:Y:S01]  /*4270*/  @!P2 IMAD R13, R80, R89, R88 ;  /* 0x00000059500da224 */ /* 0x004fe200078e0258 */
[----:B------:R-:W-:Y:S04]  /*4280*/  BSSY B1, `(.L_x_148) ;  /* 0x0000006000017945 */ /* 0x000fe80003800000 */
[----:B------:R2:W-:Y:S01]  /*4290*/  @!P2 STG.E.U8 desc[UR38][R4.64+0x70], R13 ;  /* 0x0000700d0400a986 */ /* 0x0005e2000c101126 */
[----:B------:R-:W-:Y:S05]  /*42a0*/  @P3 BRA `(.L_x_149) ;  /* 0x00000000000c3947 */ /* 0x000fea0003800000 */
[----:B------:R-:W2:Y:S02]  /*42b0*/  LDG.E.U8 R98, desc[UR38][R8.64+0x71] ;  /* 0x0000712608627981 */ /* 0x000ea4000c1e1100 */
[----:B--2---:R-:W-:-:S05]  /*42c0*/  PRMT R13, R98, 0x8880, RZ ;  /* 0x00008880620d7816 */ /* 0x004fca00000000ff */
[----:B------:R-:W-:-:S07]  /*42d0*/  IMAD R88, R13, R90, RZ ;  /* 0x0000005a0d587224 */ /* 0x000fce00078e02ff */
.L_x_149:
[----:B------:R-:W-:Y:S05]  /*42e0*/  BSYNC B1 ;  /* 0x0000000000017941 */ /* 0x000fea0003800000 */
.L_x_148:
[----:B------:R-:W-:Y:S01]  /*42f0*/  @!P3 IMAD R81, R81, R89, R88 ;  /* 0x000000595151b224 */ /* 0x000fe200078e0258 */
[----:B------:R-:W-:Y:S04]  /*4300*/  BSSY B1, `(.L_x_150) ;  /* 0x0000006000017945 */ /* 0x000fe80003800000 */
[----:B------:R0:W-:Y:S01]  /*4310*/  @!P3 STG.E.U8 desc[UR38][R4.64+0x71], R81 ;  /* 0x000071510400b986 */ /* 0x0001e2000c101126 */
[----:B------:R-:W-:Y:S05]  /*4320*/  @P4 BRA `(.L_x_151) ;  /* 0x00000000000c4947 */ /* 0x000fea0003800000 */
[----:B------:R-:W2:Y:S02]  /*4330*/  LDG.E.U8 R98, desc[UR38][R10.64+0x70] ;  /* 0x000070260a627981 */ /* 0x000ea4000c1e1100 */
[----:B--2---:R-:W-:-:S05]  /*4340*/  PRMT R13, R98, 0x8880, RZ ;  /* 0x00008880620d7816 */ /* 0x004fca00000000ff */
[----:B------:R-:W-:-:S07]  /*4350*/  IMAD R88, R13, R90, RZ ;  /* 0x0000005a0d587224 */ /* 0x000fce00078e02ff */
.L_x_151:
[----:B------:R-:W-:Y:S05]  /*4360*/  BSYNC B1 ;  /* 0x0000000000017941 */ /* 0x000fea0003800000 */
.L_x_150:
[C---:B------:R-:W-:Y:S01]  /*4370*/  ISETP.LT.OR P2, PT, R3.reuse, 0x72, !P0 ;  /* 0x000000720300780c */ /* 0x040fe20004741670 */
[----:B--2---:R-:W-:Y:S01]  /*4380*/  @!P4 IMAD R13, R82, R89, R88 ;  /* 0x00000059520dc224 */ /* 0x004fe200078e0258 */
[----:B------:R-:W-:Y:S01]  /*4390*/  BSSY B1, `(.L_x_152) ;  /* 0x0000009000017945 */ /* 0x000fe20003800000 */
[C---:B------:R-:W-:Y:S02]  /*43a0*/  ISETP.LT.OR P3, PT, R3.reuse, 0x79, !P1 ;  /* 0x000000790300780c */ /* 0x040fe40004f61670 */
[C---:B------:R-:W-:Y:S01]  /*43b0*/  ISETP.LT.OR P1, PT, R3.reuse, 0x7a, !P1 ;  /* 0x0000007a0300780c */ /* 0x040fe20004f21670 */
[----:B------:R2:W-:Y:S01]  /*43c0*/  @!P4 STG.E.U8 desc[UR38][R6.64+0x70], R13 ;  /* 0x0000700d0600c986 */ /* 0x0005e2000c101126 */
[----:B------:R-:W-:-:S06]  /*43d0*/  ISETP.LT.OR P4, PT, R3, 0x79, !P0 ;  /* 0x000000790300780c */ /* 0x000fcc0004781670 */
[----:B------:R-:W-:Y:S07]  /*43e0*/  @P2 BRA `(.L_x_153) ;  /* 0x00000000000c2947 */ /* 0x000fee0003800000 */
[----:B------:R-:W2:Y:S02]  /*43f0*/  LDG.E.U8 R98, desc[UR38][R10.64+0x71] ;  /* 0x000071260a627981 */ /* 0x000ea4000c1e1100 */
[----:B--2---:R-:W-:-:S05]  /*4400*/  PRMT R13, R98, 0x8880, RZ ;  /* 0x00008880620d7816 */ /* 0x004fca00000000ff */
[----:B------:R-:W-:-:S07]  /*4410*/  IMAD R88, R13, R90, RZ ;  /* 0x0000005a0d587224 */ /* 0x000fce00078e02ff */
.L_x_153:
[----:B------:R-:W-:Y:S05]  /*4420*/  BSYNC B1 ;  /* 0x0000000000017941 */ /* 0x000fea0003800000 */
.L_x_152:
[----:B------:R-:W-:Y:S01]  /*4430*/  @!P2 IMAD R83, R83, R89, R88 ;  /* 0x000000595353a224 */ /* 0x000fe200078e0258 */
[----:B------:R-:W-:Y:S04]  /*4440*/  BSSY B1, `(.L_x_154) ;  /* 0x0000006000017945 */ /* 0x000fe80003800000 */
[----:B------:R0:W-:Y:S01]  /*4450*/  @!P2 STG.E.U8 desc[UR38][R6.64+0x71], R83 ;  /* 0x000071530600a986 */ /* 0x0001e2000c101126 */
[----:B------:R-:W-:Y:S05]  /*4460*/  @P3 BRA `(.L_x_155) ;  /* 0x00000000000c3947 */ /* 0x000fea0003800000 */
[----:B------:R-:W2:Y:S02]  /*4470*/  LDG.E.U8 R98, desc[UR38][R8.64+0x78] ;  /* 0x0000782608627981 */ /* 0x000ea4000c1e1100 */
[----:B--2---:R-:W-:-:S05]  /*4480*/  PRMT R13, R98, 0x8880, RZ ;  /* 0x00008880620d7816 */ /* 0x004fca00000000ff */
[----:B------:R-:W-:-:S07]  /*4490*/  IMAD R88, R13, R90, RZ ;  /* 0x0000005a0d587224 */ /* 0x000fce00078e02ff */
.L_x_155:
[----:B------:R-:W-:Y:S05]  /*44a0*/  BSYNC B1 ;  /* 0x0000000000017941 */ /* 0x000fea0003800000 */
.L_x_154:
[----:B--2---:R-:W-:Y:S01]  /*44b0*/  @!P3 IMAD R13, R84, R89, R88 ;  /* 0x00000059540db224 */ /* 0x004fe200078e0258 */
[----:B------:R-:W-:Y:S04]  /*44c0*/  BSSY B1, `(.L_x_156) ;  /* 0x0000006000017945 */ /* 0x000fe80003800000 */
[----:B------:R2:W-:Y:S01]  /*44d0*/  @!P3 STG.E.U8 desc[UR38][R4.64+0x78], R13 ;  /* 0x0000780d0400b986 */ /* 0x0005e2000c101126 */
[----:B------:R-:W-:Y:S05]  /*44e0*/  @P1 BRA `(.L_x_157) ;  /* 0x00000000000c1947 */ /* 0x000fea0003800000 */
[----:B------:R-:W2:Y:S02]  /*44f0*/  LDG.E.U8 R98, desc[UR38][R8.64+0x79] ;  /* 0x0000792608627981 */ /* 0x000ea4000c1e1100 */
[----:B--2---:R-:W-:-:S05]  /*4500*/  PRMT R13, R98, 0x8880, RZ ;  /* 0x00008880620d7816 */ /* 0x004fca00000000ff */
[----:B------:R-:W-:-:S07]  /*4510*/  IMAD R88, R13, R90, RZ ;  /* 0x0000005a0d587224 */ /* 0x000fce00078e02ff */
.L_x_157:
[----:B------:R-:W-:Y:S05]  /*4520*/  BSYNC B1 ;  /* 0x0000000000017941 */ /* 0x000fea0003800000 */
.L_x_156:
[----:B------:R-:W-:Y:S01]  /*4530*/  @!P1 IMAD R85, R85, R89, R88 ;  /* 0x0000005955559224 */ /* 0x000fe200078e0258 */
[----:B------:R-:W-:Y:S04]  /*4540*/  BSSY B1, `(.L_x_158) ;  /* 0x0000006000017945 */ /* 0x000fe80003800000 */
[----:B------:R0:W-:Y:S01]  /*4550*/  @!P1 STG.E.U8 desc[UR38][R4.64+0x79], R85 ;  /* 0x0000795504009986 */ /* 0x0001e2000c101126 */
[----:B------:R-:W-:Y:S05]  /*4560*/  @P4 BRA `(.L_x_159) ;  /* 0x00000000000c4947 */ /* 0x000fea0003800000 */
[----:B------:R-:W0:Y:S02]  /*4570*/  LDG.E.U8 R98, desc[UR38][R10.64+0x78] ;  /* 0x000078260a627981 */ /* 0x000e24000c1e1100 */
[----:B012-4-:R-:W-:-:S05]  /*4580*/  PRMT R5, R98, 0x8880, RZ ;  /* 0x0000888062057816 */ /* 0x017fca00000000ff */
[----:B------:R-:W-:-:S07]  /*4590*/  IMAD R88, R5, R90, RZ ;  /* 0x0000005a05587224 */ /* 0x000fce00078e02ff */
.L_x_159:
[----:B------:R-:W-:Y:S05]  /*45a0*/  BSYNC B1 ;  /* 0x0000000000017941 */ /* 0x000fea0003800000 */
.L_x_158:
[----:B012-4-:R-:W-:Y:S01]  /*45b0*/  @!P4 IMAD R5, R86, R89, R88 ;  /* 0x000000595605c224 */ /* 0x017fe200078e0258 */
[----:B------:R-:W-:Y:S01]  /*45c0*/  ISETP.LT.OR P0, PT, R3, 0x7a, !P0 ;  /* 0x0000007a0300780c */ /* 0x000fe20004701670 */
[----:B------:R-:W-:Y:S03]  /*45d0*/  BSSY B1, `(.L_x_160) ;  /* 0x0000006000017945 */ /* 0x000fe60003800000 */
[----:B------:R0:W-:Y:S09]  /*45e0*/  @!P4 STG.E.U8 desc[UR38][R6.64+0x78], R5 ;  /* 0x000078050600c986 */ /* 0x0001f2000c101126 */
[----:B------:R-:W-:Y:S05]  /*45f0*/  @P0 BRA `(.L_x_161) ;  /* 0x00000000000c0947 */ /* 0x000fea0003800000 */
[----:B------:R-:W2:Y:S02]  /*4600*/  LDG.E.U8 R98, desc[UR38][R10.64+0x79] ;  /* 0x000079260a627981 */ /* 0x000ea4000c1e1100 */
[----:B--2---:R-:W-:-:S05]  /*4610*/  PRMT R3, R98, 0x8880, RZ ;  /* 0x0000888062037816 */ /* 0x004fca00000000ff */
[----:B------:R-:W-:-:S07]  /*4620*/  IMAD R88, R3, R90, RZ ;  /* 0x0000005a03587224 */ /* 0x000fce00078e02ff */
.L_x_161:
[----:B------:R-:W-:Y:S05]  /*4630*/  BSYNC B1 ;  /* 0x0000000000017941 */ /* 0x000fea0003800000 */
.L_x_160:
[----:B------:R-:W-:Y:S01]  /*4640*/  IMAD R87, R87, R89, R88 ;  /* 0x0000005957577224 */ /* 0x000fe200078e0258 */
[----:B------:R-:W-:Y:S06]  /*4650*/  @P0 BRA `(.L_x_162) ;  /* 0x0000000c00100947 */ /* 0x000fec0003800000 */
[----:B------:R1:W-:Y:S01]  /*4660*/  STG.E.U8 desc[UR38][R6.64+0x79], R87 ;  /* 0x0000795706007986 */ /* 0x0003e2000c101126 */
[----:B------:R-:W-:Y:S05]  /*4670*/  BRA `(.L_x_162) ;  /* 0x0000000c00087947 */ /* 0x000fea0003800000 */
.L_x_33:
[C---:B------:R-:W-:Y:S02]  /*4680*/  ISETP.GE.AND P1, PT, R106.reuse, 0x1, PT ;  /* 0x000000016a00780c */ /* 0x040fe40003f26270 */
[----:B------:R-:W-:Y:S02]  /*4690*/  ISETP.GE.AND P0, PT, R106, 0x9, PT ;  /* 0x000000096a00780c */ /* 0x000fe40003f06270 */
[C---:B------:R-:W-:Y:S02]  /*46a0*/  ISETP.LT.OR P3, PT, R3.reuse, 0x1, !P1 ;  /* 0x000000010300780c */ /* 0x040fe40004f61670 */
[C---:B------:R-:W-:Y:S02]  /*46b0*/  ISETP.LT.OR P4, PT, R3.reuse, 0x2, !P1 ;  /* 0x000000020300780c */ /* 0x040fe40004f81670 */
[----:B------:R-:W-:-:S09]  /*46c0*/  ISETP.LT.OR P2, PT, R3, 0x1, !P0 ;  /* 0x000000010300780c */ /* 0x000fd20004741670 */
[-C--:B------:R-:W-:Y:S02]  /*46d0*/  @!P3 IMAD R9, R24, R89.reuse, RZ ;  /* 0x000000591809b224 */ /* 0x080fe400078e02ff */
[-C--:B------:R-:W-:Y:S02]  /*46e0*/  @!P4 IMAD R25, R25, R89.reuse, RZ ;  /* 0x000000591919c224 */ /* 0x080fe400078e02ff */
[----:B------:R-:W-:Y:S01]  /*46f0*/  @!P2 IMAD R11, R26, R89, RZ ;  /* 0x000000591a0ba224 */ /* 0x000fe200078e02ff */
[----:B------:R0:W-:Y:S01]  /*4700*/  @!P3 STG.E.U8 desc[UR38][R4.64], R9 ;  /* 0x000000090400b986 */ /* 0x0001e2000c101126 */
[----:B------:R-:W-:-:S03]  /*4710*/  ISETP.LT.OR P3, PT, R3, 0x2, !P0 ;  /* 0x000000020300780c */ /* 0x000fc60004761670 */
[----:B------:R-:W-:Y:S01]  /*4720*/  @!P4 STG.E.U8 desc[UR38][R4.64+0x1], R25 ;  /* 0x000001190400c986 */ /* 0x000fe2000c101126 */
[----:B------:R-:W-:-:S03]  /*4730*/  ISETP.LT.OR P4, PT, R3, 0x9, !P1 ;  /* 0x000000090300780c */ /* 0x000fc60004f81670 */
[----:B------:R1:W-:Y:S01]  /*4740*/  @!P2 STG.E.U8 desc[UR38][R6.64], R11 ;  /* 0x0000000b0600a986 */ /* 0x0003e2000c101126 */
[----:B------:R-:W-:-:S05]  /*4750*/  ISETP.LT.OR P2, PT, R3, 0xa, !P1 ;  /* 0x0000000a0300780c */ /* 0x000fca0004f41670 */
[----:B------:R-:W-:-:S04]  /*4760*/  @!P3 IMAD R27, R27, R89, RZ ;  /* 0x000000591b1bb224 */ /* 0x000fc800078e02ff */
[-C--:B------:R-:W-:Y:S01]  /*4770*/  @!P4 IMAD R13, R28, R89.reuse, RZ ;  /* 0x000000591c0dc224 */ /* 0x080fe200078e02ff */
[----:B------:R-:W-:Y:S01]  /*4780*/  @!P3 STG.E.U8 desc[UR38][R6.64+0x1], R27 ;  /* 0x0000011b0600b986 */ /* 0x000fe2000c101126 */
[----:B------:R-:W-:Y:S02]  /*4790*/  ISETP.LT.OR P3, PT, R3, 0x9, !P0 ;  /* 0x000000090300780c */ /* 0x000fe40004761670 */
[----:B------:R-:W-:Y:S01]  /*47a0*/  @!P2 IMAD R29, R29, R89, RZ ;  /* 0x000000591d1da224 */ /* 0x000fe200078e02ff */
[----:B------:R2:W-:Y:S01]  /*47b0*/  @!P4 STG.E.U8 desc[UR38][R4.64+0x8], R13 ;  /* 0x0000080d0400c986 */ /* 0x0005e2000c101126 */
[----:B------:R-:W-:-:S03]  /*47c0*/  ISETP.LT.OR P4, PT, R3, 0xa, !P0 ;  /* 0x0000000a0300780c */ /* 0x000fc60004781670 */
[----:B------:R-:W-:Y:S01]  /*47d0*/  @!P2 STG.E.U8 desc[UR38][R4.64+0x9], R29 ;  /* 0x0000091d0400a986 */ /* 0x000fe2000c101126 */
[----:B------:R-:W-:-:S05]  /*47e0*/  ISETP.LT.OR P2, PT, R3, 0x11, !P1 ;  /* 0x000000110300780c */ /* 0x000fca0004f41670 */
[----:B0-----:R-:W-:-:S04]  /*47f0*/  @!P3 IMAD R9, R30, R89, RZ ;  /* 0x000000591e09b224 */ /* 0x001fc800078e02ff */
[-C--:B------:R-:W-:Y:S01]  /*4800*/  @!P4 IMAD R31, R31, R89.reuse, RZ ;  /* 0x000000591f1fc224 */ /* 0x080fe200078e02ff */
[----:B------:R0:W-:Y:S01]  /*4810*/  @!P3 STG.E.U8 desc[UR38][R6.64+0x8], R9 ;  /* 0x000008090600b986 */ /* 0x0001e2000c101126 */
[C---:B------:R-:W-:Y:S02]  /*4820*/  ISETP.LT.OR P3, PT, R3.reuse, 0x12, !P1 ;  /* 0x000000120300780c */ /* 0x040fe40004f61670 */
[----:B-1----:R-:W-:Y:S01]  /*4830*/  @!P2 IMAD R11, R32, R89, RZ ;  /* 0x00000059200ba224 */ /* 0x002fe200078e02ff */
[----:B------:R-:W-:Y:S01]  /*4840*/  @!P4 STG.E.U8 desc[UR38][R6.64+0x9], R31 ;  /* 0x0000091f0600c986 */ /* 0x000fe2000c101126 */
[----:B------:R-:W-:-:S03]  /*4850*/  ISETP.LT.OR P4, PT, R3, 0x11, !P0 ;  /* 0x000000110300780c */ /* 0x000fc60004781670 */
[----:B------:R1:W-:Y:S01]  /*4860*/  @!P2 STG.E.U8 desc[UR38][R4.64+0x10], R11 ;  /* 0x0000100b0400a986 */ /* 0x0003e2000c101126 */
[----:B------:R-:W-:-:S05]  /*4870*/  ISETP.LT.OR P2, PT, R3, 0x12, !P0 ;  /* 0x000000120300780c */ /* 0x000fca0004741670 */
[----:B------:R-:W-:-:S04]  /*4880*/  @!P3 IMAD R33, R33, R89, RZ ;  /* 0x000000592121b224 */ /* 0x000fc800078e02ff */
[-C--:B--2---:R-:W-:Y:S01]  /*4890*/  @!P4 IMAD R13, R34, R89.reuse, RZ ;  /* 0x00000059220dc224 */ /* 0x084fe200078e02ff */
        /* <DEDUP_REMOVED lines=138> */
[----:B------:R4:W-:Y:S01]  /*5140*/  @!P4 STG.E.U8 desc[UR38][R6.64+0x69], R79 ;  /* 0x0000694f0600c986 */ /* 0x0009e2000c101126 */
[----:B------:R-:W-:-:S03]  /*5150*/  ISETP.LT.OR P4, PT, R3, 0x71, !P0 ;  /* 0x000000710300780c */ /* 0x000fc60004781670 */
[----:B------:R4:W-:Y:S01]  /*5160*/  @!P2 STG.E.U8 desc[UR38][R4.64+0x70], R11 ;  /* 0x0000700b0400a986 */ /* 0x0009e2000c101126 */
[----:B------:R-:W-:-:S05]  /*5170*/  ISETP.LT.OR P2, PT, R3, 0x72, !P0 ;  /* 0x000000720300780c */ /* 0x000fca0004741670 */
[----:B------:R-:W-:-:S04]  /*5180*/  @!P3 IMAD R81, R81, R89, RZ ;  /* 0x000000595151b224 */ /* 0x000fc800078e02ff */
[-C--:B--2---:R-:W-:Y:S01]  /*5190*/  @!P4 IMAD R13, R82, R89.reuse, RZ ;  /* 0x00000059520dc224 */ /* 0x084fe200078e02ff */
[----:B------:R4:W-:Y:S01]  /*51a0*/  @!P3 STG.E.U8 desc[UR38][R4.64+0x71], R81 ;  /* 0x000071510400b986 */ /* 0x0009e2000c101126 */
[C---:B------:R-:W-:Y:S02]  /*51b0*/  ISETP.LT.OR P3, PT, R3.reuse, 0x79, !P1 ;  /* 0x000000790300780c */ /* 0x040fe40004f61670 */
[C---:B------:R-:W-:Y:S01]  /*51c0*/  ISETP.LT.OR P1, PT, R3.reuse, 0x7a, !P1 ;  /* 0x0000007a0300780c */ /* 0x040fe20004f21670 */
[----:B------:R4:W-:Y:S01]  /*51d0*/  @!P4 STG.E.U8 desc[UR38][R6.64+0x70], R13 ;  /* 0x0000700d0600c986 */ /* 0x0009e2000c101126 */
[----:B------:R-:W-:Y:S01]  /*51e0*/  ISETP.LT.OR P4, PT, R3, 0x79, !P0 ;  /* 0x000000790300780c */ /* 0x000fe20004781670 */
[----:B------:R-:W-:Y:S01]  /*51f0*/  @!P2 IMAD R83, R83, R89, RZ ;  /* 0x000000595353a224 */ /* 0x000fe200078e02ff */
[----:B------:R-:W-:-:S04]  /*5200*/  ISETP.LT.OR P0, PT, R3, 0x7a, !P0 ;  /* 0x0000007a0300780c */ /* 0x000fc80004701670 */
[----:B------:R4:W-:Y:S03]  /*5210*/  @!P2 STG.E.U8 desc[UR38][R6.64+0x71], R83 ;  /* 0x000071530600a986 */ /* 0x0009e6000c101126 */
[-C--:B------:R-:W-:Y:S02]  /*5220*/  @!P3 IMAD R3, R84, R89.reuse, RZ ;  /* 0x000000595403b224 */ /* 0x080fe400078e02ff */
[-C--:B------:R-:W-:Y:S02]  /*5230*/  @!P1 IMAD R85, R85, R89.reuse, RZ ;  /* 0x0000005955559224 */ /* 0x080fe400078e02ff */
[-C--:B0-----:R-:W-:Y:S01]  /*5240*/  @!P4 IMAD R9, R86, R89.reuse, RZ ;  /* 0x000000595609c224 */ /* 0x081fe200078e02ff */
[----:B------:R4:W-:Y:S01]  /*5250*/  @!P3 STG.E.U8 desc[UR38][R4.64+0x78], R3 ;  /* 0x000078030400b986 */ /* 0x0009e2000c101126 */
[----:B------:R-:W-:-:S03]  /*5260*/  @!P0 IMAD R87, R87, R89, RZ ;  /* 0x0000005957578224 */ /* 0x000fc600078e02ff */
[----:B------:R4:W-:Y:S04]  /*5270*/  @!P1 STG.E.U8 desc[UR38][R4.64+0x79], R85 ;  /* 0x0000795504009986 */ /* 0x0009e8000c101126 */
[----:B------:R4:W-:Y:S04]  /*5280*/  @!P4 STG.E.U8 desc[UR38][R6.64+0x78], R9 ;  /* 0x000078090600c986 */ /* 0x0009e8000c101126 */
[----:B------:R4:W-:Y:S02]  /*5290*/  @!P0 STG.E.U8 desc[UR38][R6.64+0x79], R87 ;  /* 0x0000795706008986 */ /* 0x0009e4000c101126 */
.L_x_162:
[----:B------:R-:W-:Y:S05]  /*52a0*/  BSYNC B0 ;  /* 0x0000000000007941 */ /* 0x000fea0003800000 */
.L_x_32:
[----:B------:R-:W-:Y:S01]  /*52b0*/  IADD3 R16, P0, R16, UR36, RZ ;  /* 0x0000002410107c10 */ /* 0x000fe2000ff1e0ff */
[----:B------:R-:W-:Y:S01]  /*52c0*/  ULDC.64 UR4, c[0x0][0x650] ;  /* 0x0001940000047ab9 */ /* 0x000fe20000000a00 */
[----:B----4-:R-:W-:Y:S01]  /*52d0*/  PRMT R3, RZ, 0x7610, R3 ;  /* 0x00007610ff037816 */ /* 0x010fe20000000003 */
[----:B------:R-:W-:Y:S01]  /*52e0*/  IMAD.MOV.U32 R100, RZ, RZ, -0x1 ;  /* 0xffffffffff647424 */ /* 0x000fe200078e00ff */
[----:B------:R-:W-:Y:S01]  /*52f0*/  IADD3.X R17, R17, UR42, RZ, P0, !PT ;  /* 0x0000002a11117c10 */ /* 0x000fe200087fe4ff */
[----:B------:R-:W-:Y:S01]  /*5300*/  IMAD.MOV.U32 R88, RZ, RZ, -0x1 ;  /* 0xffffffffff587424 */ /* 0x000fe200078e00ff */
[----:B------:R-:W-:-:S04]  /*5310*/  ISETP.GE.U32.AND P0, PT, R16, UR4, PT ;  /* 0x0000000410007c0c */ /* 0x000fc8000bf06070 */
[----:B------:R-:W-:-:S13]  /*5320*/  ISETP.GE.U32.AND.EX P0, PT, R17, UR5, PT, P0 ;  /* 0x0000000511007c0c */ /* 0x000fda000bf06100 */
[----:B------:R-:W-:Y:S05]  /*5330*/  @P0 BRA `(.L_x_163) ;  /* 0x00000004004c0947 */ /* 0x000fea0003800000 */
[----:B------:R-:W2:Y:S01]  /*5340*/  LDC.64 R10, c[0x0][0x628] ;  /* 0x00018a00ff0a7b82 */ /* 0x000ea20000000a00 */
[----:B------:R-:W4:Y:S01]  /*5350*/  S2R R12, SR_CTAID.X ;  /* 0x00000000000c7919 */ /* 0x000f220000002500 */
[----:B------:R-:W-:Y:S02]  /*5360*/  IMAD.MOV.U32 R8, RZ, RZ, R16 ;  /* 0x000000ffff087224 */ /* 0x000fe400078e0010 */
[----:B------:R-:W-:Y:S01]  /*5370*/  IMAD.MOV.U32 R9, RZ, RZ, R17 ;  /* 0x000000ffff097224 */ /* 0x000fe200078e0011 */
[----:B------:R-:W0:Y:S03]  /*5380*/  S2R R20, SR_CTAID.Y ;  /* 0x0000000000147919 */ /* 0x000e260000002600 */
[----:B------:R-:W0:Y:S08]  /*5390*/  LDC R0, c[0x0][0x630] ;  /* 0x00018c00ff007b82 */ /* 0x000e300000000800 */
[----:B------:R-:W0:Y:S01]  /*53a0*/  LDC.64 R14, c[0x0][0x620] ;  /* 0x00018800ff0e7b82 */ /* 0x000e220000000a00 */
[----:B--2---:R-:W-:-:S04]  /*53b0*/  ISETP.NE.U32.AND P0, PT, R10, RZ, PT ;  /* 0x000000ff0a00720c */ /* 0x004fc80003f05070 */
[----:B------:R-:W-:-:S13]  /*53c0*/  ISETP.NE.AND.EX P0, PT, R11, RZ, PT, P0 ;  /* 0x000000ff0b00720c */ /* 0x000fda0003f05300 */
[----:B0---4-:R-:W-:Y:S05]  /*53d0*/  @!P0 BRA `(.L_x_164) ;  /* 0x0000000000288947 */ /* 0x011fea0003800000 */
[----:B------:R-:W0:Y:S02]  /*53e0*/  LDC R3, c[0x0][0x634] ;  /* 0x00018d00ff037b82 */ /* 0x000e240000000800 */
[----:B0-----:R-:W-:-:S05]  /*53f0*/  IADD3 R3, P0, R16, R3, RZ ;  /* 0x0000000310037210 */ /* 0x001fca0007f1e0ff */
[----:B------:R-:W-:-:S04]  /*5400*/  IMAD.X R13, RZ, RZ, R17, P0 ;  /* 0x000000ffff0d7224 */ /* 0x000fc800000e0611 */
[----:B------:R-:W-:-:S04]  /*5410*/  IMAD.WIDE.U32 R4, R13, R10, RZ ;  /* 0x0000000a0d047225 */ /* 0x000fc800078e00ff */
[----:B-1-3--:R-:W-:-:S04]  /*5420*/  IMAD.WIDE.U32 R6, P0, R3, R11, R4 ;  /* 0x0000000b03067225 */ /* 0x00afc80007800004 */
[----:B------:R-:W-:-:S04]  /*5430*/  IMAD.WIDE.U32 R4, R3, R10, RZ ;  /* 0x0000000a03047225 */ /* 0x000fc800078e00ff */
[----:B------:R-:W-:Y:S01]  /*5440*/  IMAD.X R9, RZ, RZ, RZ, P0 ;  /* 0x000000ffff097224 */ /* 0x000fe200000e06ff */
[----:B------:R-:W-:Y:S01]  /*5450*/  IADD3 RZ, P0, R5, R6, RZ ;  /* 0x0000000605ff7210 */ /* 0x000fe20007f1e0ff */
[----:B------:R-:W-:-:S04]  /*5460*/  IMAD.MOV.U32 R8, RZ, RZ, R7 ;  /* 0x000000ffff087224 */ /* 0x000fc800078e0007 */
[----:B------:R-:W-:-:S08]  /*5470*/  IMAD.WIDE.U32.X R8, R13, R11, R8, P0 ;  /* 0x0000000b0d087225 */ /* 0x000fd000000e0408 */
.L_x_164:
[-CC-:B------:R-:W-:Y:S01]  /*5480*/  SHF.R.U64 R88, R8, R0.reuse, R9.reuse ;  /* 0x0000000008587219 */ /* 0x180fe20000001209 */
[----:B---3--:R-:W0:Y:S01]  /*5490*/  LDC.64 R26, c[0x0][0x640] ;  /* 0x00019000ff1a7b82 */ /* 0x008e220000000a00 */
[----:B------:R-:W-:Y:S01]  /*54a0*/  SHF.R.U32.HI R0, RZ, R0, R9 ;  /* 0x00000000ff007219 */ /* 0x000fe20000011609 */
[----:B------:R-:W-:Y:S01]  /*54b0*/  ULDC UR4, c[0x0][0x150] ;  /* 0x0000540000047ab9 */ /* 0x000fe20000000800 */
[----:B------:R-:W-:Y:S02]  /*54c0*/  IADD3 R3, P0, RZ, -R88, RZ ;  /* 0x80000058ff037210 */ /* 0x000fe40007f1e0ff */
[----:B-1----:R-:W-:-:S03]  /*54d0*/  I2FP.F32.U32 R7, R12 ;  /* 0x0000000c00077245 */ /* 0x002fc60000201000 */
[----:B------:R-:W1:Y:S01]  /*54e0*/  LDC R6, c[0x0][0x618] ;  /* 0x00018600ff067b82 */ /* 0x000e620000000800 */
[----:B------:R-:W-:Y:S02]  /*54f0*/  IMAD.X R5, RZ, RZ, ~R0, P0 ;  /* 0x000000ffff057224 */ /* 0x000fe400000e0e00 */
[----:B------:R-:W-:Y:S01]  /*5500*/  FMUL R7, R7, UR4 ;  /* 0x0000000407077c20 */ /* 0x000fe20008400000 */
[----:B------:R-:W-:Y:S01]  /*5510*/  ULDC UR4, c[0x0][0x154] ;  /* 0x0000550000047ab9 */ /* 0x000fe20000000800 */
[-C--:B------:R-:W-:Y:S02]  /*5520*/  IMAD R0, R5, R14.reuse, RZ ;  /* 0x0000000e05007224 */ /* 0x080fe400078e02ff */
[C---:B------:R-:W-:Y:S01]  /*5530*/  IMAD.WIDE.U32 R4, R3.reuse, R14, R16 ;  /* 0x0000000e03047225 */ /* 0x040fe200078e0010 */
[----:B------:R-:W2:Y:S01]  /*5540*/  LDC R8, c[0x0][0x608] ;  /* 0x00018200ff087b82 */ /* 0x000ea20000000800 */
[----:B------:R-:W3:Y:S02]  /*5550*/  F2I.U32.TRUNC.NTZ R7, R7 ;  /* 0x0000000700077305 */ /* 0x000ee4000020f000 */
[----:B------:R-:W-:Y:S01]  /*5560*/  IMAD R3, R3, R15, R0 ;  /* 0x0000000f03037224 */ /* 0x000fe200078e0200 */
[----:B------:R-:W-:-:S03]  /*5570*/  I2FP.F32.U32 R0, R20 ;  /* 0x0000001400007245 */ /* 0x000fc60000201000 */
[----:B------:R-:W-:Y:S01]  /*5580*/  IMAD.IADD R3, R5, 0x1, R3 ;  /* 0x0000000105037824 */ /* 0x000fe200078e0203 */
[----:B------:R-:W4:Y:S01]  /*5590*/  LDC R11, c[0x0][0x658] ;  /* 0x00019600ff0b7b82 */ /* 0x000f220000000800 */
[----:B0-----:R-:W-:-:S04]  /*55a0*/  ISETP.NE.U32.AND P0, PT, R26, RZ, PT ;  /* 0x000000ff1a00720c */ /* 0x001fc80003f05070 */
[----:B------:R-:W-:-:S03]  /*55b0*/  ISETP.NE.AND.EX P0, PT, R27, RZ, PT, P0 ;  /* 0x000000ff1b00720c */ /* 0x000fc60003f05300 */
[----:B------:R-:W0:Y:S01]  /*55c0*/  LDC R9, c[0x0][0x144] ;  /* 0x00005100ff097b82 */ /* 0x000e220000000800 */
[-C--:B-1----:R-:W-:Y:S01]  /*55d0*/  SHF.R.U64 R10, R4, R6.reuse, R3 ;  /* 0x00000006040a7219 */ /* 0x082fe20000001203 */
[----:B---3--:R-:W-:Y:S01]  /*55e0*/  IMAD.MOV R7, RZ, RZ, -R7 ;  /* 0x000000ffff077224 */ /* 0x008fe200078e0a07 */
[----:B------:R-:W-:Y:S01]  /*55f0*/  SHF.R.U32.HI R3, RZ, R6, R3 ;  /* 0x00000006ff037219 */ /* 0x000fe20000011603 */
[----:B------:R-:W-:-:S04]  /*5600*/  FMUL R6, R0, UR4 ;  /* 0x0000000400067c20 */ /* 0x000fc80008400000 */
[----:B------:R-:W1:Y:S01]  /*5610*/  LDC R21, c[0x0][0x148] ;  /* 0x00005200ff157b82 */ /* 0x000e620000000800 */
[----:B------:R3:W0:Y:S01]  /*5620*/  F2I.U32.TRUNC.NTZ R14, R6 ;  /* 0x00000006000e7305 */ /* 0x000622000020f000 */
[-CC-:B--2---:R-:W-:Y:S02]  /*5630*/  SHF.R.U64 R13, R10, R8.reuse, R3.reuse ;  /* 0x000000080a0d7219 */ /* 0x184fe40000001203 */
[----:B------:R-:W-:-:S04]  /*5640*/  SHF.R.U32.HI R0, RZ, R8, R3 ;  /* 0x00000008ff007219 */ /* 0x000fc80000011603 */
[----:B------:R-:W2:Y:S01]  /*5650*/  LDC R24, c[0x0][0x648] ;  /* 0x00019200ff187b82 */ /* 0x000ea20000000800 */
[-CC-:B----4-:R-:W-:Y:S02]  /*5660*/  SHF.R.U64 R15, R13, R11.reuse, R0.reuse ;  /* 0x0000000b0d0f7219 */ /* 0x190fe40000001200 */
[----:B------:R-:W-:-:S03]  /*5670*/  SHF.R.U32.HI R5, RZ, R11, R0 ;  /* 0x0000000bff057219 */ /* 0x000fc60000011600 */
[----:B------:R-:W-:Y:S02]  /*5680*/  IMAD.MOV.U32 R4, RZ, RZ, R15 ;  /* 0x000000ffff047224 */ /* 0x000fe400078e000f */
[----:B------:R-:W4:Y:S01]  /*5690*/  LDC R28, c[0x0][0x638] ;  /* 0x00018e00ff1c7b82 */ /* 0x000f220000000800 */
[----:B0-----:R-:W-:-:S07]  /*56a0*/  IMAD R25, R9, R7, R12 ;  /* 0x0000000709197224 */ /* 0x001fce00078e020c */
[----:B------:R-:W0:Y:S08]  /*56b0*/  LDC R29, c[0x0][0x610] ;  /* 0x00018400ff1d7b82 */ /* 0x000e300000000800 */
[----:B------:R-:W0:Y:S01]  /*56c0*/  LDC R30, c[0x0][0x600] ;  /* 0x00018000ff1e7b82 */ /* 0x000e220000000800 */
[----:B-123--:R-:W-:Y:S05]  /*56d0*/  @!P0 BRA `(.L_x_165) ;  /* 0x0000000000288947 */ /* 0x00efea0003800000 */
[----:B------:R-:W1:Y:S02]  /*56e0*/  LDC R0, c[0x0][0x64c] ;  /* 0x00019300ff007b82 */ /* 0x000e640000000800 */
[----:B-1----:R-:W-:-:S05]  /*56f0*/  IADD3 R3, P0, R15, R0, RZ ;  /* 0x000000000f037210 */ /* 0x002fca0007f1e0ff */
        /* <DEDUP_REMOVED lines=8> */
.L_x_165:
[----:B------:R-:W-:Y:S01]  /*5780*/  ISETP.NE.AND P0, PT, R2, 0x1, PT ;  /* 0x000000010200780c */ /* 0x000fe20003f05270 */
[----:B------:R-:W-:Y:S01]  /*5790*/  IMAD.MOV R14, RZ, RZ, -R14 ;  /* 0x000000ffff0e7224 */ /* 0x000fe200078e0a0e */
[----:B------:R-:W-:Y:S02]  /*57a0*/  SHF.R.U64 R0, R4, R24, R5 ;  /* 0x0000001804007219 */ /* 0x000fe40000001205 */
[----:B------:R-:W-:Y:S02]  /*57b0*/  LOP3.LUT R3, R13, R96, RZ, 0xc0, !PT ;  /* 0x000000600d037212 */ /* 0x000fe400078ec0ff */
[----:B------:R-:W-:Y:S01]  /*57c0*/  LOP3.LUT R10, R10, R95, RZ, 0xc0, !PT ;  /* 0x0000005f0a0a7212 */ /* 0x000fe200078ec0ff */
[----:B------:R-:W-:Y:S02]  /*57d0*/  IMAD.MOV R4, RZ, RZ, -R0 ;  /* 0x000000ffff047224 */ /* 0x000fe400078e0a00 */
[----:B------:R-:W-:Y:S02]  /*57e0*/  IMAD R0, R92, R0, R3 ;  /* 0x000000005c007224 */ /* 0x000fe400078e0203 */
[----:B----4-:R-:W-:-:S02]  /*57f0*/  IMAD R3, R4, R28, R15 ;  /* 0x0000001c04037224 */ /* 0x010fc400078e020f */
[----:B------:R-:W-:Y:S02]  /*5800*/  @P0 IMAD R25, R21, R14, R20 ;  /* 0x0000000e15190224 */ /* 0x000fe400078e0214 */
[----:B0-----:R-:W-:Y:S02]  /*5810*/  IMAD R5, R3, R30, R10 ;  /* 0x0000001e03057224 */ /* 0x001fe400078e020a */
[----:B------:R-:W-:Y:S02]  /*5820*/  IMAD R0, R0, R29, R25 ;  /* 0x0000001d00007224 */ /* 0x000fe400078e0219 */
[----:B------:R-:W-:-:S03]  /*5830*/  IMAD.MOV.U32 R4, RZ, RZ, 0x1 ;  /* 0x00000001ff047424 */ /* 0x000fc600078e00ff */
[----:B------:R-:W-:Y:S02]  /*5840*/  SEL R100, R5, R0, !P0 ;  /* 0x0000000005647207 */ /* 0x000fe40004000000 */
[----:B------:R-:W-:Y:S02]  /*5850*/  PRMT R3, R4, 0x7610, R3 ;  /* 0x0000761004037816 */ /* 0x000fe40000000003 */
[----:B------:R-:W-:-:S07]  /*5860*/  SEL R0, R0, R5, !P0 ;  /* 0x0000000500007207 */ /* 0x000fce0004000000 */
.L_x_163:
[----:B------:R-:W-:Y:S01]  /*5870*/  UIADD3 UR41, UR43, UR41, URZ ;  /* 0x000000292b297290 */ /* 0x000fe2000fffe03f */
[----:B------:R-:W-:Y:S01]  /*5880*/  LOP3.LUT P0, RZ, R3, 0xff, RZ, 0xc0, !PT ;  /* 0x000000ff03ff7812 */ /* 0x000fe2000780c0ff */
[----:B------:R-:W-:Y:S02]  /*5890*/  IMAD.MOV.U32 R99, RZ, RZ, R0 ;  /* 0x000000ffff637224 */ /* 0x000fe400078e0000 */
[----:B------:R-:W-:Y:S02]  /*58a0*/  USHF.R.U32.HI UR4, URZ, 0x2, UR41 ;  /* 0x000000023f047899 */ /* 0x000fe40008011629 */
[----:B------:R-:W-:Y:S02]  /*58b0*/  UISETP.GT.U32.AND UP1, UPT, UR41, 0x3, UPT ;  /* 0x000000032900788c */ /* 0x000fe4000bf24070 */
[----:B------:R-:W-:Y:S02]  /*58c0*/  ULOP3.LUT UR4, UR4, 0x1, URZ, 0xc0, !UPT ;  /* 0x0000000104047892 */ /* 0x000fe4000f8ec03f */
[----:B------:R-:W-:-:S02]  /*58d0*/  UISETP.LT.U32.AND UP1, UPT, UR43, 0x4, UP1 ;  /* 0x000000042b00788c */ /* 0x000fc40008f21070 */
[----:B------:R-:W-:Y:S02]  /*58e0*/  UISETP.NE.U32.AND UP0, UPT, UR4, 0x1, UPT ;  /* 0x000000010400788c */ /* 0x000fe4000bf05070 */
[----:B------:R-:W-:Y:S02]  /*58f0*/  USEL UR5, URZ, 0x1, !UP1 ;  /* 0x000000013f057887 */ /* 0x000fe4000c800000 */
[----:B------:R-:W-:Y:S02]  /*5900*/  UISETP.GT.U32.AND UP0, UPT, UR43, 0x3, !UP0 ;  /* 0x000000032b00788c */ /* 0x000fe4000c704070 */
[----:B------:R-:W-:Y:S02]  /*5910*/  ULOP3.LUT UR41, UR41, 0x3, URZ, 0xc0, !UPT ;  /* 0x0000000329297892 */ /* 0x000fe4000f8ec03f */
[----:B------:R-:W-:-:S04]  /*5920*/  USEL UR4, URZ, 0x1, !UP0 ;  /* 0x000000013f047887 */ /* 0x000fc8000c000000 */
[----:B------:R-:W-:Y:S01]  /*5930*/  ULOP3.LUT UR40, UR4, UR40, UR5, 0x96, !UPT ;  /* 0x0000002804287292 */ /* 0x000fe2000f8e9605 */
[----:B------:R-:W-:Y:S11]  /*5940*/  @P0 BRA `(.L_x_166) ;  /* 0xffffffb800a00947 */ /* 0x000ff6000383ffff */
[----:B------:R-:W-:Y:S05]  /*5950*/  EXIT ;  /* 0x000000000000794d */ /* 0x000fea0003800000 */
.L_x_7:
        /* <DEDUP_REMOVED lines=26> */
.L_x_168:
[----:B------:R-:W0:Y:S01]  /*5b00*/  LDC.64 R30, c[0x0][0x640] ;  /* 0x00019000ff1e7b82 */ /* 0x000e220000000a00 */
[-CC-:B------:R-:W-:Y:S01]  /*5b10*/  SHF.R.U64 R21, R14, R6.reuse, R15.reuse ;  /* 0x000000060e157219 */ /* 0x180fe2000000120f */
[----:B------:R-:W-:Y:S01]  /*5b20*/  IMAD.MOV.U32 R26, RZ, RZ, 0x1 ;  /* 0x00000001ff1a7424 */ /* 0x000fe200078e00ff */
[----:B------:R-:W-:Y:S02]  /*5b30*/  SHF.R.U32.HI R6, RZ, R6, R15 ;  /* 0x00000006ff067219 */ /* 0x000fe4000001160f */
[----:B------:R-:W-:-:S03]  /*5b40*/  IADD3 R13, P0, RZ, -R21, RZ ;  /* 0x80000015ff0d7210 */ /* 0x000fc60007f1e0ff */
[----:B------:R-:W1:Y:S02]  /*5b50*/  LDC R12, c[0x0][0x618] ;  /* 0x00018600ff0c7b82 */ /* 0x000e640000000800 */
[----:B------:R-:W-:-:S04]  /*5b60*/  IMAD.X R11, RZ, RZ, ~R6, P0 ;  /* 0x000000ffff0b7224 */ /* 0x000fc800000e0e06 */
[-C--:B------:R-:W-:Y:S02]  /*5b70*/  IMAD R6, R11, R24.reuse, RZ ;  /* 0x000000180b067224 */ /* 0x080fe400078e02ff */
[----:B------:R-:W2:Y:S01]  /*5b80*/  LDC R14, c[0x0][0x608] ;  /* 0x00018200ff0e7b82 */ /* 0x000ea20000000800 */
[----:B------:R-:W-:-:S04]  /*5b90*/  IMAD.WIDE.U32 R10, R13, R24, R16 ;  /* 0x000000180d0a7225 */ /* 0x000fc800078e0010 */
[----:B------:R-:W-:-:S03]  /*5ba0*/  IMAD R13, R13, R25, R6 ;  /* 0x000000190d0d7224 */ /* 0x000fc600078e0206 */
[----:B------:R-:W3:Y:S01]  /*5bb0*/  LDC R29, c[0x0][0x658] ;  /* 0x00019600ff1d7b82 */ /* 0x000ee20000000800 */
[----:B------:R-:W-:Y:S01]  /*5bc0*/  IMAD.IADD R11, R11, 0x1, R13 ;  /* 0x000000010b0b7824 */ /* 0x000fe200078e020d */
[----:B0-----:R-:W-:-:S04]  /*5bd0*/  ISETP.NE.U32.AND P0, PT, R30, RZ, PT ;  /* 0x000000ff1e00720c */ /* 0x001fc80003f05070 */
[----:B------:R-:W-:Y:S02]  /*5be0*/  ISETP.NE.AND.EX P0, PT, R31, RZ, PT, P0 ;  /* 0x000000ff1f00720c */ /* 0x000fe40003f05300 */
[----:B------:R-:W0:Y:S01]  /*5bf0*/  LDC R20, c[0x0][0x600] ;  /* 0x00018000ff147b82 */ /* 0x000e220000000800 */
[-CC-:B-1----:R-:W-:Y:S01]  /*5c00*/  SHF.R.U64 R8, R10, R12.reuse, R11.reuse ;  /* 0x0000000c0a087219 */ /* 0x182fe2000000120b */
[----:B------:R-:W-:Y:S01]  /*5c10*/  IMAD.MOV.U32 R10, RZ, RZ, -0x1 ;  /* 0xffffffffff0a7424 */ /* 0x000fe200078e00ff */
[----:B------:R-:W-:-:S05]  /*5c20*/  SHF.R.U32.HI R11, RZ, R12, R11 ;  /* 0x0000000cff0b7219 */ /* 0x000fca000001160b */
[----:B------:R-:W1:Y:S01]  /*5c30*/  LDC R22, c[0x0][0x648] ;  /* 0x00019200ff167b82 */ /* 0x000e620000000800 */
[-CC-:B--2---:R-:W-:Y:S02]  /*5c40*/  SHF.R.U64 R25, R8, R14.reuse, R11.reuse ;  /* 0x0000000e08197219 */ /* 0x184fe4000000120b */
[----:B------:R-:W-:-:S05]  /*5c50*/  SHF.R.U32.HI R6, RZ, R14, R11 ;  /* 0x0000000eff067219 */ /* 0x000fca000001160b */
[----:B------:R-:W2:Y:S01]  /*5c60*/  LDC R24, c[0x0][0x638] ;  /* 0x00018e00ff187b82 */ /* 0x000ea20000000800 */
[-C--:B---3--:R-:W-:Y:S02]  /*5c70*/  SHF.L.U32 R10, R10, R29.reuse, RZ ;  /* 0x0000001d0a0a7219 */ /* 0x088fe400000006ff */
[-CC-:B------:R-:W-:Y:S02]  /*5c80*/  SHF.R.U64 R27, R25, R29.reuse, R6.reuse ;  /* 0x0000001d191b7219 */ /* 0x180fe40000001206 */
[----:B------:R-:W-:Y:S02]  /*5c90*/  LOP3.LUT R28, RZ, R10, RZ, 0x33, !PT ;  /* 0x0000000aff1c7212 */ /* 0x000fe400078e33ff */
[----:B------:R-:W-:Y:S01]  /*5ca0*/  SHF.R.U32.HI R11, RZ, R29, R6 ;  /* 0x0000001dff0b7219 */ /* 0x000fe20000011606 */
[----:B------:R-:W3:Y:S01]  /*5cb0*/  LDC R32, c[0x0][0x610] ;  /* 0x00018400ff207b82 */ /* 0x000ee20000000800 */
[----:B------:R-:W-:Y:S01]  /*5cc0*/  IMAD.MOV.U32 R10, RZ, RZ, R27 ;  /* 0x000000ffff0a7224 */ /* 0x000fe200078e001b */
[----:B------:R-:W-:Y:S06]  /*5cd0*/  @!P0 BRA `(.L_x_169) ;  /* 0x0000000000288947 */ /* 0x000fec0003800000 */
        /* <DEDUP_REMOVED lines=10> */
.L_x_169:
[----:B------:R-:W-:Y:S02]  /*5d80*/  ISETP.NE.AND P0, PT, R2, 0x1, PT ;  /* 0x000000010200780c */ /* 0x000fe40003f05270 */
[----:B-1----:R-:W-:Y:S01]  /*5d90*/  SHF.R.U64 R6, R10, R22, R11 ;  /* 0x000000160a067219 */ /* 0x002fe2000000120b */
[----:B0-----:R-:W-:Y:S01]  /*5da0*/  VIADD R11, R20, 0xffffffff ;  /* 0xffffffff140b7836 */ /* 0x001fe20000000000 */
[----:B------:R-:W-:Y:S02]  /*5db0*/  SHF.L.U32 R26, R26, R29, RZ ;  /* 0x0000001d1a1a7219 */ /* 0x000fe400000006ff */
[----:B------:R-:W-:Y:S01]  /*5dc0*/  LOP3.LUT R5, R25, R28, RZ, 0xc0, !PT ;  /* 0x0000001c19057212 */ /* 0x000fe200078ec0ff */
[----:B------:R-:W-:-:S04]  /*5dd0*/  IMAD.MOV R10, RZ, RZ, -R6 ;  /* 0x000000ffff0a7224 */ /* 0x000fc800078e0a06 */
[----:B------:R-:W-:Y:S01]  /*5de0*/  IMAD R6, R26, R6, R5 ;  /* 0x000000061a067224 */ /* 0x000fe200078e0205 */
[----:B------:R-:W-:Y:S01]  /*5df0*/  LOP3.LUT R5, R8, R11, RZ, 0xc0, !PT ;  /* 0x0000000b08057212 */ /* 0x000fe200078ec0ff */
[----:B------:R-:W-:Y:S02]  /*5e00*/  @P0 IMAD R7, R9, R23, R4 ;  /* 0x0000001709070224 */ /* 0x000fe400078e0204 */
[----:B--2---:R-:W-:Y:S02]  /*5e10*/  IMAD R4, R10, R24, R27 ;  /* 0x000000180a047224 */ /* 0x004fe400078e021b */
[----:B---3--:R-:W-:Y:S02]  /*5e20*/  IMAD R7, R6, R32, R7 ;  /* 0x0000002006077224 */ /* 0x008fe400078e0207 */
[----:B------:R-:W-:Y:S02]  /*5e30*/  IMAD R4, R4, R20, R5 ;  /* 0x0000001404047224 */ /* 0x000fe400078e0205 */
[----:B------:R-:W-:-:S02]  /*5e40*/  IMAD.MOV.U32 R8, RZ, RZ, 0x1 ;  /* 0x00000001ff087424 */ /* 0x000fc400078e00ff */
[----:B------:R-:W-:Y:S01]  /*5e50*/  IMAD.MOV.U32 R6, RZ, RZ, R21 ;  /* 0x000000ffff067224 */ /* 0x000fe200078e0015 */
[----:B------:R-:W-:Y:S02]  /*5e60*/  SEL R20, R4, R7, !P0 ;  /* 0x0000000704147207 */ /* 0x000fe40004000000 */
[----:B------:R-:W-:-:S07]  /*5e70*/  SEL R22, R7, R4, !P0 ;  /* 0x0000000407167207 */ /* 0x000fce0004000000 */
.L_x_167:
[----:B------:R-:W-:-:S08]  /*5e80*/  NOP ;  /* 0x0000000000007918 */ /* 0x000fd00000000000 */
[----:B------:R-:W0:-:S00]  /*5e90*/  USETMAXREG.DEALLOC.CTAPOOL 0x28 ;  /* 0x00000028000079c8 */ /* 0x000e0000080e0500 */
[----:B0-----:R-:W-:-:S13]  /*5ea0*/  ISETP.NE.AND P0, PT, R3, RZ, PT ;  /* 0x000000ff0300720c */ /* 0x001fda0003f05270 */
[----:B------:R-:W-:Y:S05]  /*5eb0*/  @P0 EXIT ;  /* 0x000000000000094d */ /* 0x000fea0003800000 */
[----:B------:R-:W-:Y:S01]  /*5ec0*/  LOP3.LUT P0, RZ, R8, 0xff, RZ, 0xc0, !PT ;  /* 0x000000ff08ff7812 */ /* 0x000fe2000780c0ff */
[----:B------:R-:W-:Y:S02]  /*5ed0*/  IMAD.MOV.U32 R3, RZ, RZ, 0x1 ;  /* 0x00000001ff037424 */ /* 0x000fe400078e00ff */
[----:B------:R-:W-:-:S10]  /*5ee0*/  IMAD.MOV.U32 R8, RZ, RZ, RZ ;  /* 0x000000ffff087224 */ /* 0x000fd400078e00ff */
[----:B------:R-:W-:Y:S05]  /*5ef0*/  @!P0 BRA `(.L_x_170) ;  /* 0x0000000c002c8947 */ /* 0x000fea0003800000 */
[----:B------:R-:W0:Y:S01]  /*5f00*/  LDC R3, c[0x0][0x28c] ;  /* 0x0000a300ff037b82 */ /* 0x000e220000000800 */
[----:B------:R-:W-:Y:S01]  /*5f10*/  ULDC UR5, c[0x0][0x658] ;  /* 0x0001960000057ab9 */ /* 0x000fe20000000800 */
[----:B------:R-:W-:Y:S01]  /*5f20*/  UMOV UR6, 0xffffffff ;  /* 0xffffffff00067882 */ /* 0x000fe20000000000 */
[----:B------:R-:W-:Y:S01]  /*5f30*/  BSSY B0, `(.L_x_170) ;  /* 0x00000c7000007945 */ /* 0x000fe20003800000 */
[----:B------:R-:W-:Y:S01]  /*5f40*/  USHF.L.U32 UR6, UR6, UR5, URZ ;  /* 0x0000000506067299 */ /* 0x000fe2000800063f */
[----:B------:R-:W-:Y:S01]  /*5f50*/  IMAD.MOV.U32 R10, RZ, RZ, 0x1 ;  /* 0x00000001ff0a7424 */ /* 0x000fe200078e00ff */
[----:B------:R-:W-:Y:S01]  /*5f60*/  LOP3.LUT R19, R18, 0x2, RZ, 0xfc, !PT ;  /* 0x0000000212137812 */ /* 0x000fe200078efcff */
[----:B------:R-:W-:Y:S01]  /*5f70*/  IMAD.MOV.U32 R8, RZ, RZ, RZ ;  /* 0x000000ffff087224 */ /* 0x000fe200078e00ff */
[----:B------:R-:W1:Y:S01]  /*5f80*/  S2UR UR8, SR_CgaCtaId ;  /* 0x00000000000879c3 */ /* 0x000e620000008800 */
[----:B------:R-:W-:Y:S01]  /*5f90*/  ULDC UR4, c[0x0][0x600] ;  /* 0x0001800000047ab9 */ /* 0x000fe20000000800 */
[----:B------:R-:W-:Y:S01]  /*5fa0*/  UMOV UR7, 0x1 ;  /* 0x0000000100077882 */ /* 0x000fe20000000000 */
[----:B------:R-:W-:-:S02]  /*5fb0*/  UIADD3 UR14, UR4, -0x1, URZ ;  /* 0xffffffff040e7890 */ /* 0x000fc4000fffe03f */
[----:B------:R-:W-:Y:S02]  /*5fc0*/  USHF.L.U32 UR16, UR7, UR5, URZ ;  /* 0x0000000507107299 */ /* 0x000fe4000800063f */
[----:B------:R-:W-:Y:S01]  /*5fd0*/  ULOP3.LUT UR15, URZ, UR6, URZ, 0x33, !UPT ;  /* 0x000000063f0f7292 */ /* 0x000fe2000f8e333f */
[----:B------:R-:W-:Y:S01]  /*5fe0*/  ULDC.64 UR20, c[0x0][0x198] ;  /* 0x0000660000147ab9 */ /* 0x000fe20000000a00 */
[----:B0-----:R-:W-:-:S05]  /*5ff0*/  VIADD R3, R3, 0x7f ;  /* 0x0000007f03037836 */ /* 0x001fca0000000000 */
[----:B------:R-:W-:Y:S01]  /*6000*/  SHF.R.S32.HI R4, RZ, 0x1f, R3 ;  /* 0x0000001fff047819 */ /* 0x000fe20000011403 */
[----:B-1----:R-:W-:-:S03]  /*6010*/  IMAD.U32 R9, RZ, RZ, UR8 ;  /* 0x00000008ff097e24 */ /* 0x002fc6000f8e00ff */
[----:B------:R-:W-:Y:S01]  /*6020*/  LEA.HI R4, R4, R3, RZ, 0x7 ;  /* 0x0000000304047211 */ /* 0x000fe200078f38ff */
[----:B------:R-:W-:-:S03]  /*6030*/  IMAD.MOV.U32 R3, RZ, RZ, 0x1 ;  /* 0x00000001ff037424 */ /* 0x000fc600078e00ff */
[----:B------:R-:W-:Y:S02]  /*6040*/  SHF.R.S32.HI R11, RZ, 0x7, R4 ;  /* 0x00000007ff0b7819 */ /* 0x000fe40000011404 */
[----:B------:R-:W-:-:S03]  /*6050*/  LEA R12, R9, 0x100, 0xd ;  /* 0x00000100090c7811 */ /* 0x000fc600078e68ff */
[----:B------:R-:W-:-:S07]  /*6060*/  VIADD R13, R11, 0x1 ;  /* 0x000000010b0d7836 */ /* 0x000fce0000000000 */
.L_x_181:
[----:B------:R-:W-:-:S03]  /*6070*/  UMOV UR4, 0xffffffff ;  /* 0xffffffff00047882 */ /* 0x000fc60000000000 */
[----:B------:R-:W-:Y:S05]  /*6080*/  BRA.DIV UR4, `(.L_x_171) ;  /* 0x0000000e04b07947 */ /* 0x000fea000b800000 */
[----:B------:R-:W-:-:S13]  /*6090*/  ELECT P6, URZ, PT ;  /* 0x00000000003f782f */ /* 0x000fda00038c0000 */
.L_x_192:
[----:B------:R-:W0:Y:S01]  /*60a0*/  LDC R4, c[0x0][0x28c] ;  /* 0x0000a300ff047b82 */ /* 0x000e220000000800 */
[----:B------:R-:W-:Y:S01]  /*60b0*/  BSSY B1, `(.L_x_172) ;  /* 0x000003a000017945 */ /* 0x000fe20003800000 */
[----:B0-----:R-:W-:-:S13]  /*60c0*/  ISETP.LT.OR P6, PT, R4, 0x1, !P6 ;  /* 0x000000010400780c */ /* 0x001fda00077c1670 */
[----:B------:R-:W-:Y:S05]  /*60d0*/  @P6 BRA `(.L_x_173) ;  /* 0x0000000000dc6947 */ /* 0x000fea0003800000 */
[----:B------:R-:W-:Y:S02]  /*60e0*/  IMAD R22, R22, 0x2, R9 ;  /* 0x0000000216167824 */ /* 0x000fe400078e0209 */
[----:B------:R-:W-:Y:S02]  /*60f0*/  IMAD.SHL.U32 R20, R20, 0x80, RZ ;  /* 0x0000008014147824 */ /* 0x000fe400078e00ff */
[----:B------:R-:W-:Y:S02]  /*6100*/  IMAD.MOV.U32 R23, RZ, RZ, RZ ;  /* 0x000000ffff177224 */ /* 0x000fe400078e00ff */
[----:B------:R-:W-:Y:S02]  /*6110*/  IMAD.MOV.U32 R4, RZ, RZ, R13 ;  /* 0x000000ffff047224 */ /* 0x000fe400078e000d */
[----:B------:R-:W-:Y:S02]  /*6120*/  IMAD.MOV.U32 R5, RZ, RZ, R3 ;  /* 0x000000ffff057224 */ /* 0x000fe400078e0003 */
[----:B------:R-:W-:-:S02]  /*6130*/  IMAD.MOV.U32 R7, RZ, RZ, R8 ;  /* 0x000000ffff077224 */ /* 0x000fc400078e0008 */
[----:B------:R-:W-:-:S07]  /*6140*/  IMAD.SHL.U32 R22, R22, 0x40, RZ ;  /* 0x0000004016167824 */ /* 0x000fce00078e00ff */
.L_x_176:
[----:B------:R-:W0:Y:S01]  /*6150*/  S2UR UR4, SR_CgaCtaId ;  /* 0x00000000000479c3 */ /* 0x000e220000008800 */
[----:B------:R-:W-:Y:S02]  /*6160*/  MOV R14, 0x400 ;  /* 0x00000400000e7802 */ /* 0x000fe40000000f00 */
[----:B------:R-:W-:-:S13]  /*6170*/  ISETP.NE.AND P1, PT, R0, RZ, PT ;  /* 0x000000ff0000720c */ /* 0x000fda0003f25270 */
[----:B------:R-:W1:Y:S01]  /*6180*/  @!P1 LDC R15, c[0x0][0x500] ;  /* 0x00014000ff0f9b82 */ /* 0x000e620000000800 */
[----:B0-----:R-:W-:-:S05]  /*6190*/  IMAD.U32 R9, RZ, RZ, UR4 ;  /* 0x00000004ff097e24 */ /* 0x001fca000f8e00ff */
[----:B------:R-:W-:Y:S02]  /*61a0*/  LEA R24, R9, R14, 0x18 ;  /* 0x0000000e09187211 */ /* 0x000fe400078ec0ff */
[----:B------:R-:W-:-:S03]  /*61b0*/  SHF.L.U32 R14, R5, 0x1f, RZ ;  /* 0x0000001f050e7819 */ /* 0x000fc600000006ff */
[----:B------:R-:W-:-:S04]  /*61c0*/  IMAD R21, R7, 0x8, R24 ;  /* 0x0000000807157824 */ /* 0x000fc800078e0218 */
[----:B------:R-:W0:Y:S02]  /*61d0*/  SYNCS.PHASECHK.TRANS64.TRYWAIT P0, [R21+URZ+0x20], R14 ;  /* 0x0000200e150075a7 */ /* 0x000e24000800017f */
[----:B01----:R-:W-:Y:S05]  /*61e0*/  @!P0 BRA `(.L_x_174) ;  /* 0x0000000c00788947 */ /* 0x003fea0003800000 */
.L_x_193:
[----:B0-----:R-:W-:Y:S01]  /*61f0*/  PRMT R14, R19, 0x9910, RZ ;  /* 0x00009910130e7816 */ /* 0x001fe200000000ff */
[----:B------:R0:W-:Y:S03]  /*6200*/  @!P1 SYNCS.ARRIVE.TRANS64 RZ, [R21+URZ], R15 ;  /* 0x0000000f15ff99a7 */ /* 0x0001e6000800003f */
[----:B------:R-:W-:-:S13]  /*6210*/  ISETP.NE.AND P0, PT, R14, 0x2, PT ;  /* 0x000000020e00780c */ /* 0x000fda0003f05270 */
[----:B0-----:R-:W-:Y:S05]  /*6220*/  @P0 BRA `(.L_x_175) ;  /* 0x0000000000040947 */ /* 0x001fea0003800000 */
[----:B------:R-:W-:Y:S01]  /*6230*/  BPT.TRAP 0x1 ;  /* 0x000000040000795c */ /* 0x000fe20000300000 */
.L_x_175:
[C---:B------:R-:W-:Y:S01]  /*6240*/  IMAD R14, R7.reuse, 0x4000, R12 ;  /* 0x00004000070e7824 */ /* 0x040fe200078e020c */
[----:B------:R-:W-:Y:S01]  /*6250*/  R2UR UR8, R24 ;  /* 0x00000000180872ca */ /* 0x000fe200000e0000 */
[----:B------:R-:W-:Y:S01]  /*6260*/  IMAD R24, R7, 0x4000, R24 ;  /* 0x0000400007187824 */ /* 0x000fe200078e0218 */
[----:B------:R-:W-:Y:S01]  /*6270*/  R2UR UR17, R22 ;  /* 0x00000000161172ca */ /* 0x000fe200000e0000 */
[----:B------:R-:W-:Y:S01]  /*6280*/  VIADD R4, R4, 0xffffffff ;  /* 0xffffffff04047836 */ /* 0x000fe20000000000 */
[----:B------:R-:W-:Y:S01]  /*6290*/  R2UR UR5, R14 ;  /* 0x000000000e0572ca */ /* 0x000fe200000e0000 */
[----:B------:R-:W-:Y:S01]  /*62a0*/  UIADD3 UR4, UP0, UR20, 0xf0, URZ ;  /* 0x000000f014047890 */ /* 0x000fe2000ff1e03f */
[----:B------:R-:W-:Y:S01]  /*62b0*/  R2UR UR11, R24 ;  /* 0x00000000180b72ca */ /* 0x000fe200000e0000 */
[----:B------:R-:W-:Y:S01]  /*62c0*/  UIADD3 UR22, UP1, UR20, 0x1f0, URZ ;  /* 0x000001f014167890 */ /* 0x000fe2000ff3e03f */
[----:B------:R-:W-:Y:S01]  /*62d0*/  R2UR UR9, R21 ;  /* 0x00000000150972ca */ /* 0x000fe200000e0000 */
[----:B------:R-:W-:Y:S01]  /*62e0*/  VIADD R7, R7, 0x1 ;  /* 0x0000000107077836 */ /* 0x000fe20000000000 */
[----:B------:R-:W-:Y:S01]  /*62f0*/  R2UR UR10, R23 ;  /* 0x00000000170a72ca */ /* 0x000fe200000e0000 */
[----:B------:R-:W-:Y:S01]  /*6300*/  UIADD3.X UR23, URZ, UR21, URZ, UP1, !UPT ;  /* 0x000000153f177290 */ /* 0x000fe20008ffe43f */
[----:B------:R-:W-:Y:S01]  /*6310*/  R2UR UR12, R6 ;  /* 0x00000000060c72ca */ /* 0x000fe200000e0000 */
[----:B------:R-:W-:Y:S01]  /*6320*/  UMOV UR19, 0x30000 ;  /* 0x0003000000137882 */ /* 0x000fe20000000000 */
[----:B------:R-:W-:Y:S01]  /*6330*/  R2UR UR18, R20 ;  /* 0x00000000141272ca */ /* 0x000fe200000e0000 */
[----:B------:R-:W-:Y:S01]  /*6340*/  UMOV UR6, 0x0 ;  /* 0x0000000000067882 */ /* 0x000fe20000000000 */
[----:B------:R-:W-:Y:S01]  /*6350*/  ISETP.GT.AND P1, PT, R4, 0x1, PT ;  /* 0x000000010400780c */ /* 0x000fe20003f24270 */
[----:B------:R-:W-:Y:S01]  /*6360*/  UIADD3 UR8, UR8, UR5, URZ ;  /* 0x0000000508087290 */ /* 0x000fe2000fffe03f */
[----:B------:R-:W-:Y:S01]  /*6370*/  ISETP.NE.AND P0, PT, R7, 0x4, PT ;  /* 0x000000040700780c */ /* 0x000fe20003f05270 */
[----:B------:R-:W-:Y:S01]  /*6380*/  UIADD3.X UR5, URZ, UR21, URZ, UP0, !UPT ;  /* 0x000000153f057290 */ /* 0x000fe200087fe43f */
[----:B------:R-:W-:Y:S01]  /*6390*/  VIADD R23, R23, 0x80 ;  /* 0x0000008017177836 */ /* 0x000fe20000000000 */
[----:B------:R-:W-:Y:S01]  /*63a0*/  UIADD3 UR13, UR11, 0x10100, URZ ;  /* 0x000101000b0d7890 */ /* 0x000fe2000fffe03f */
[----:B------:R-:W-:Y:S01]  /*63b0*/  SEL R14, RZ, 0x1, P0 ;  /* 0x00000001ff0e7807 */ /* 0x000fe20000000000 */
[----:B------:R-:W-:Y:S01]  /*63c0*/  UMOV UR7, 0x10000000 ;  /* 0x1000000000077882 */ /* 0x000fe20000000000 */
[----:B------:R-:W-:Y:S01]  /*63d0*/  UMOV UR11, UR17 ;  /* 0x00000011000b7c82 */ /* 0x000fe20008000000 */
[----:B------:R-:W-:-:S02]  /*63e0*/  SEL R7, R7, RZ, P0 ;  /* 0x000000ff07077207 */ /* 0x000fc40000000000 */
[----:B------:R-:W-:Y:S01]  /*63f0*/  LOP3.LUT R5, R5, R14, RZ, 0x3c, !PT ;  /* 0x0000000e05057212 */ /* 0x000fe200078e3cff */
[----:B------:R0:W-:Y:S02]  /*6400*/  UTMALDG.3D.MULTICAST [UR8], [UR4], UR19, desc[UR6] ;  /* 0x00000608040073b4 */ /* 0x0001e40008011813 */
[----:B0-----:R-:W-:Y:S01]  /*6410*/  UMOV UR8, UR13 ;  /* 0x0000000d00087c82 */ /* 0x001fe20008000000 */
[----:B------:R-:W-:Y:S02]  /*6420*/  UMOV UR11, UR18 ;  /* 0x00000012000b7c82 */ /* 0x000fe40008000000 */
[----:B------:R0:W-:Y:S02]  /*6430*/  UTMALDG.3D [UR8], [UR22], desc[UR6] ;  /* 0x00000608160075b4 */ /* 0x0001e40008011000 */
[----:B0-----:R-:W-:Y:S05]  /*6440*/  @P1 BRA `(.L_x_176) ;  /* 0xfffffffc00401947 */ /* 0x001fea000383ffff */
.L_x_173:
[----:B------:R-:W-:Y:S05]  /*6450*/  BSYNC B1 ;  /* 0x0000000000017941 */ /* 0x000fea0003800000 */
.L_x_172:
[----:B------:R-:W-:Y:S01]  /*6460*/  LOP3.LUT P1, RZ, R10, 0xff, RZ, 0xc0, !PT ;  /* 0x000000ff0aff7812 */ /* 0x000fe2000782c0ff */
[----:B------:R-:W-:Y:S01]  /*6470*/  IMAD.IADD R8, R11, 0x1, R8 ;  /* 0x000000010b087824 */ /* 0x000fe200078e0208 */
[----:B------:R-:W-:Y:S01]  /*6480*/  IADD3 R16, P2, R16, UR36, RZ ;  /* 0x0000002410107c10 */ /* 0x000fe2000ff5e0ff */
[----:B------:R-:W-:Y:S01]  /*6490*/  ULDC.64 UR4, c[0x0][0x650] ;  /* 0x0001940000047ab9 */ /* 0x000fe20000000a00 */
[----:B------:R-:W-:Y:S01]  /*64a0*/  BSSY B1, `(.L_x_177) ;  /* 0x000006d000017945 */ /* 0x000fe20003800000 */
[----:B------:R-:W-:Y:S01]  /*64b0*/  IMAD.MOV.U32 R22, RZ, RZ, -0x1 ;  /* 0xffffffffff167424 */ /* 0x000fe200078e00ff */
[----:B------:R-:W-:Y:S01]  /*64c0*/  SHF.R.U32.HI R4, RZ, 0x2, R8 ;  /* 0x00000002ff047819 */ /* 0x000fe20000011608 */
[----:B------:R-:W-:Y:S01]  /*64d0*/  IMAD.MOV.U32 R20, RZ, RZ, -0x1 ;  /* 0xffffffffff147424 */ /* 0x000fe200078e00ff */
[----:B------:R-:W-:Y:S02]  /*64e0*/  ISETP.GT.U32.AND P0, PT, R8, 0x3, PT ;  /* 0x000000030800780c */ /* 0x000fe40003f04070 */
[----:B------:R-:W-:-:S02]  /*64f0*/  LOP3.LUT R4, R4, 0x1, RZ, 0xc0, !PT ;  /* 0x0000000104047812 */ /* 0x000fc400078ec0ff */
[----:B------:R-:W-:Y:S01]  /*6500*/  ISETP.LT.U32.AND P0, PT, R11, 0x4, P0 ;  /* 0x000000040b00780c */ /* 0x000fe20000701070 */
[----:B------:R-:W0:Y:S01]  /*6510*/  @P1 S2R R9, SR_CgaCtaId ;  /* 0x0000000000091919 */ /* 0x000e220000008800 */
[----:B------:R-:W-:Y:S02]  /*6520*/  @P1 MOV R6, 0x400 ;  /* 0x0000040000061802 */ /* 0x000fe40000000f00 */
[----:B------:R-:W-:Y:S02]  /*6530*/  IADD3.X R17, R17, UR42, RZ, P2, !PT ;  /* 0x0000002a11117c10 */ /* 0x000fe400097fe4ff */
[----:B------:R-:W-:Y:S02]  /*6540*/  ISETP.GE.U32.AND P2, PT, R16, UR4, PT ;  /* 0x0000000410007c0c */ /* 0x000fe4000bf46070 */
[----:B------:R-:W-:Y:S02]  /*6550*/  LOP3.LUT R8, R8, 0x3, RZ, 0xc0, !PT ;  /* 0x0000000308087812 */ /* 0x000fe400078ec0ff */
[----:B------:R-:W-:-:S02]  /*6560*/  PRMT R10, RZ, 0x7610, R10 ;  /* 0x00007610ff0a7816 */ /* 0x000fc4000000000a */
[----:B0-----:R-:W-:-:S04]  /*6570*/  @P1 LEA R6, R9, R6, 0x18 ;  /* 0x0000000609061211 */ /* 0x001fc800078ec0ff */
[----:B------:R0:W-:Y:S01]  /*6580*/  @P1 SYNCS.ARRIVE.TRANS64.A1T0 RZ, [R6+URZ+0x58], RZ ;  /* 0x000058ff06ff19a7 */ /* 0x0001e2000810003f */
[----:B------:R-:W-:Y:S02]  /*6590*/  ISETP.NE.U32.AND P1, PT, R4, 0x1, PT ;  /* 0x000000010400780c */ /* 0x000fe40003f25070 */
[----:B------:R-:W-:Y:S02]  /*65a0*/  SEL R4, RZ, 0x1, !P0 ;  /* 0x00000001ff047807 */ /* 0x000fe40004000000 */
[----:B------:R-:W-:Y:S02]  /*65b0*/  ISETP.GE.U32.AND.EX P0, PT, R17, UR5, PT, P2 ;  /* 0x0000000511007c0c */ /* 0x000fe4000bf06120 */
[----:B------:R-:W-:Y:S01]  /*65c0*/  ISETP.GT.U32.AND P1, PT, R11, 0x3, !P1 ;  /* 0x000000030b00780c */ /* 0x000fe20004f24070 */
[----:B0-----:R-:W-:-:S03]  /*65d0*/  IMAD.MOV.U32 R6, RZ, RZ, -0x1 ;  /* 0xffffffffff067424 */ /* 0x001fc600078e00ff */
[----:B------:R-:W-:-:S04]  /*65e0*/  SEL R5, RZ, 0x1, !P1 ;  /* 0x00000001ff057807 */ /* 0x000fc80004800000 */
[--C-:B------:R-:W-:Y:S02]  /*65f0*/  LOP3.LUT R3, R5, R3, R4.reuse, 0x96, !PT ;  /* 0x0000000305037212 */ /* 0x100fe400078e9604 */
[----:B------:R-:W-:Y:S01]  /*6600*/  PRMT R4, RZ, 0x7610, R4 ;  /* 0x00007610ff047816 */ /* 0x000fe20000000004 */
[----:B------:R-:W-:Y:S06]  /*6610*/  @P0 BRA `(.L_x_178) ;  /* 0x0000000400540947 */ /* 0x000fec0003800000 */
[----:B------:R-:W0:Y:S01]  /*6620*/  S2R R15, SR_CTAID.X ;  /* 0x00000000000f7919 */ /* 0x000e220000002500 */
[----:B------:R-:W-:Y:S01]  /*6630*/  ULDC.64 UR4, c[0x0][0x628] ;  /* 0x00018a0000047ab9 */ /* 0x000fe20000000a00 */
[----:B------:R-:W-:Y:S01]  /*6640*/  ULDC UR7, c[0x0][0x630] ;  /* 0x00018c0000077ab9 */ /* 0x000fe20000000800 */
[----:B------:R-:W-:Y:S01]  /*6650*/  ISETP.NE.U32.AND P0, PT, RZ, UR4, PT ;  /* 0x00000004ff007c0c */ /* 0x000fe2000bf05070 */
[----:B------:R-:W1:Y:S01]  /*6660*/  S2R R20, SR_CTAID.Y ;  /* 0x0000000000147919 */ /* 0x000e620000002600 */
[----:B------:R-:W-:Y:S01]  /*6670*/  ULDC UR8, c[0x0][0x150] ;  /* 0x0000540000087ab9 */ /* 0x000fe20000000800 */
[----:B------:R-:W-:Y:S01]  /*6680*/  IMAD.MOV.U32 R4, RZ, RZ, R16 ;  /* 0x000000ffff047224 */ /* 0x000fe200078e0010 */
[----:B------:R-:W-:Y:S01]  /*6690*/  ISETP.NE.AND.EX P0, PT, RZ, UR5, PT, P0 ;  /* 0x00000005ff007c0c */ /* 0x000fe2000bf05300 */
[----:B------:R-:W-:Y:S01]  /*66a0*/  IMAD.MOV.U32 R5, RZ, RZ, R17 ;  /* 0x000000ffff057224 */ /* 0x000fe200078e0011 */
[----:B0-----:R-:W-:-:S11]  /*66b0*/  I2FP.F32.U32 R22, R15 ;  /* 0x0000000f00167245 */ /* 0x001fd60000201000 */
[----:B------:R-:W-:Y:S05]  /*66c0*/  @!P0 BRA `(.L_x_179) ;  /* 0x0000000000288947 */ /* 0x000fea0003800000 */
[----:B------:R-:W-:Y:S02]  /*66d0*/  ULDC UR6, c[0x0][0x634] ;  /* 0x00018d0000067ab9 */ /* 0x000fe40000000800 */
[----:B------:R-:W-:-:S05]  /*66e0*/  IADD3 R5, P0, R16, UR6, RZ ;  /* 0x0000000610057c10 */ /* 0x000fca000ff1e0ff */
[----:B------:R-:W-:-:S04]  /*66f0*/  IMAD.X R21, RZ, RZ, R17, P0 ;  /* 0x000000ffff157224 */ /* 0x000fc800000e0611 */
[----:B------:R-:W-:-:S04]  /*6700*/  IMAD.WIDE.U32 R6, R21, UR4, RZ ;  /* 0x0000000415067c25 */ /* 0x000fc8000f8e00ff */
[----:B------:R-:W-:-:S04]  /*6710*/  IMAD.WIDE.U32 R6, P0, R5, UR5, R6 ;  /* 0x0000000505067c25 */ /* 0x000fc8000f800006 */
[----:B------:R-:W-:-:S04]  /*6720*/  IMAD.WIDE.U32 R4, R5, UR4, RZ ;  /* 0x0000000405047c25 */ /* 0x000fc8000f8e00ff */
[----:B------:R-:W-:Y:S01]  /*6730*/  IMAD.MOV.U32 R4, RZ, RZ, R7 ;  /* 0x000000ffff047224 */ /* 0x000fe200078e0007 */
[----:B------:R-:W-:Y:S01]  /*6740*/  IADD3 RZ, P1, R5, R6, RZ ;  /* 0x0000000605ff7210 */ /* 0x000fe20007f3e0ff */
[----:B------:R-:W-:-:S04]  /*6750*/  IMAD.X R5, RZ, RZ, RZ, P0 ;  /* 0x000000ffff057224 */ /* 0x000fc800000e06ff */
[----:B------:R-:W-:-:S08]  /*6760*/  IMAD.WIDE.U32.X R4, R21, UR5, R4, P1 ;  /* 0x0000000515047c25 */ /* 0x000fd000088e0404 */
.L_x_179:
[--C-:B------:R-:W-:Y:S01]  /*6770*/  SHF.R.U64 R14, R4, UR7, R5.reuse ;  /* 0x00000007040e7c19 */ /* 0x100fe20008001205 */
[----:B------:R-:W-:Y:S01]  /*6780*/  FMUL R22, R22, UR8 ;  /* 0x0000000816167c20 */ /* 0x000fe20008400000 */
[----:B------:R-:W-:Y:S01]  /*6790*/  SHF.R.U32.HI R4, RZ, UR7, R5 ;  /* 0x00000007ff047c19 */ /* 0x000fe20008011605 */
[----:B------:R-:W0:Y:S01]  /*67a0*/  LDC R6, c[0x0][0x144] ;  /* 0x00005100ff067b82 */ /* 0x000e220000000800 */
[----:B------:R-:W-:Y:S01]  /*67b0*/  IADD3 R5, P0, RZ, -R14, RZ ;  /* 0x8000000eff057210 */ /* 0x000fe20007f1e0ff */
[----:B------:R-:W-:Y:S01]  /*67c0*/  ULDC UR6, c[0x0][0x154] ;  /* 0x0000550000067ab9 */ /* 0x000fe20000000800 */
[----:B-1----:R-:W-:Y:S01]  /*67d0*/  I2FP.F32.U32 R7, R20 ;  /* 0x0000001400077245 */ /* 0x002fe20000201000 */
[----:B------:R-:W1:Y:S01]  /*67e0*/  F2I.U32.TRUNC.NTZ R22, R22 ;  /* 0x0000001600167305 */ /* 0x000e62000020f000 */
[----:B------:R-:W-:Y:S01]  /*67f0*/  ULDC.64 UR4, c[0x0][0x620] ;  /* 0x0001880000047ab9 */ /* 0x000fe20000000a00 */
[----:B------:R-:W-:Y:S01]  /*6800*/  IMAD.X R4, RZ, RZ, ~R4, P0 ;  /* 0x000000ffff047224 */ /* 0x000fe200000e0e04 */
[----:B------:R-:W-:Y:S01]  /*6810*/  ISETP.NE.AND P2, PT, R2, 0x1, PT ;  /* 0x000000010200780c */ /* 0x000fe20003f45270 */
[----:B------:R-:W-:Y:S01]  /*6820*/  FMUL R23, R7, UR6 ;  /* 0x0000000607177c20 */ /* 0x000fe20008400000 */
[----:B------:R-:W2:Y:S01]  /*6830*/  LDC R25, c[0x0][0x148] ;  /* 0x00005200ff197b82 */ /* 0x000ea20000000800 */
[----:B------:R-:W-:Y:S01]  /*6840*/  IMAD R4, R4, UR4, RZ ;  /* 0x0000000404047c24 */ /* 0x000fe2000f8e02ff */
[----:B------:R-:W-:-:S02]  /*6850*/  ULDC.64 UR6, c[0x0][0x640] ;  /* 0x0001900000067ab9 */ /* 0x000fc40000000a00 */
[----:B------:R-:W-:Y:S01]  /*6860*/  ISETP.NE.U32.AND P0, PT, RZ, UR6, PT ;  /* 0x00000006ff007c0c */ /* 0x000fe2000bf05070 */
[----:B------:R-:W3:Y:S01]  /*6870*/  F2I.U32.TRUNC.NTZ R23, R23 ;  /* 0x0000001700177305 */ /* 0x000ee2000020f000 */
[C---:B------:R-:W-:Y:S02]  /*6880*/  IMAD R7, R5.reuse, UR5, R4 ;  /* 0x0000000505077c24 */ /* 0x040fe4000f8e0204 */
[----:B------:R-:W-:Y:S01]  /*6890*/  IMAD.WIDE.U32 R4, R5, UR4, R16 ;  /* 0x0000000405047c25 */ /* 0x000fe2000f8e0010 */
[----:B------:R-:W-:Y:S01]  /*68a0*/  ULDC UR4, c[0x0][0x618] ;  /* 0x0001860000047ab9 */ /* 0x000fe20000000800 */
[----:B------:R-:W-:Y:S02]  /*68b0*/  ISETP.NE.AND.EX P0, PT, RZ, UR7, PT, P0 ;  /* 0x00000007ff007c0c */ /* 0x000fe4000bf05300 */
[----:B------:R-:W-:Y:S02]  /*68c0*/  IMAD.IADD R5, R5, 0x1, R7 ;  /* 0x0000000105057824 */ /* 0x000fe400078e0207 */
[----:B-1----:R-:W-:-:S03]  /*68d0*/  IMAD.MOV R22, RZ, RZ, -R22 ;  /* 0x000000ffff167224 */ /* 0x002fc600078e0a16 */
[----:B------:R-:W-:Y:S01]  /*68e0*/  SHF.R.U64 R21, R4, UR4, R5 ;  /* 0x0000000404157c19 */ /* 0x000fe20008001205 */
[----:B0-----:R-:W-:Y:S01]  /*68f0*/  IMAD R15, R6, R22, R15 ;  /* 0x00000016060f7224 */ /* 0x001fe200078e020f */
[----:B------:R-:W-:Y:S01]  /*6900*/  SHF.R.U32.HI R4, RZ, UR4, R5 ;  /* 0x00000004ff047c19 */ /* 0x000fe20008011605 */
[----:B------:R-:W-:Y:S01]  /*6910*/  ULDC UR4, c[0x0][0x608] ;  /* 0x0001820000047ab9 */ /* 0x000fe20000000800 */
[----:B---3--:R-:W-:Y:S02]  /*6920*/  IMAD.MOV R6, RZ, RZ, -R23 ;  /* 0x000000ffff067224 */ /* 0x008fe400078e0a17 */
[--C-:B------:R-:W-:Y:S02]  /*6930*/  SHF.R.U64 R22, R21, UR4, R4.reuse ;  /* 0x0000000415167c19 */ /* 0x100fe40008001204 */
[----:B------:R-:W-:Y:S01]  /*6940*/  SHF.R.U32.HI R5, RZ, UR4, R4 ;  /* 0x00000004ff057c19 */ /* 0x000fe20008011604 */
[----:B------:R-:W-:Y:S01]  /*6950*/  ULDC UR4, c[0x0][0x658] ;  /* 0x0001960000047ab9 */ /* 0x000fe20000000800 */
[----:B--2---:R-:W-:-:S02]  /*6960*/  @P2 IMAD R15, R25, R6, R20 ;  /* 0x00000006190f2224 */ /* 0x004fc400078e0214 */
[--C-:B------:R-:W-:Y:S02]  /*6970*/  SHF.R.U64 R20, R22, UR4, R5.reuse ;  /* 0x0000000416147c19 */ /* 0x100fe40008001205 */
[----:B------:R-:W-:-:S03]  /*6980*/  SHF.R.U32.HI R23, RZ, UR4, R5 ;  /* 0x00000004ff177c19 */ /* 0x000fc60008011605 */
[----:B------:R-:W-:Y:S02]  /*6990*/  IMAD.MOV.U32 R6, RZ, RZ, R20 ;  /* 0x000000ffff067224 */ /* 0x000fe400078e0014 */
[----:B------:R-:W-:Y:S01]  /*69a0*/  IMAD.MOV.U32 R5, RZ, RZ, R23 ;  /* 0x000000ffff057224 */ /* 0x000fe200078e0017 */
[----:B------:R-:W-:Y:S06]  /*69b0*/  @!P0 BRA `(.L_x_180) ;  /* 0x00000000002c8947 */ /* 0x000fec0003800000 */
        /* <DEDUP_REMOVED lines=9> */
[----:B------:R-:W-:-:S04]  /*6a50*/  IMAD.WIDE.U32.X R4, R23, UR7, R4, P1 ;  /* 0x0000000717047c25 */ /* 0x000fc800088e0404 */
[----:B------:R-:W-:-:S07]  /*6a60*/  IMAD.MOV.U32 R6, RZ, RZ, R4 ;  /* 0x000000ffff067224 */ /* 0x000fce00078e0004 */
.L_x_180:
[----:B------:R-:W-:Y:S01]  /*6a70*/  ULDC UR4, c[0x0][0x648] ;  /* 0x0001920000047ab9 */ /* 0x000fe20000000800 */
[----:B------:R-:W-:Y:S01]  /*6a80*/  LOP3.LUT R4, R22, UR15, RZ, 0xc0, !PT ;  /* 0x0000000f16047c12 */ /* 0x000fe2000f8ec0ff */
[----:B------:R-:W-:Y:S01]  /*6a90*/  ULDC UR5, c[0x0][0x610] ;  /* 0x0001840000057ab9 */ /* 0x000fe20000000800 */
[----:B------:R-:W-:Y:S01]  /*6aa0*/  SHF.R.U64 R5, R6, UR4, R5 ;  /* 0x0000000406057c19 */ /* 0x000fe20008001205 */
[----:B------:R-:W-:Y:S01]  /*6ab0*/  ULDC UR4, c[0x0][0x638] ;  /* 0x00018e0000047ab9 */ /* 0x000fe20000000800 */
[----:B------:R-:W-:Y:S01]  /*6ac0*/  LOP3.LUT R21, R21, UR14, RZ, 0xc0, !PT ;  /* 0x0000000e15157c12 */ /* 0x000fe2000f8ec0ff */
[----:B------:R-:W-:Y:S02]  /*6ad0*/  IMAD.MOV.U32 R6, RZ, RZ, R14 ;  /* 0x000000ffff067224 */ /* 0x000fe400078e000e */
[----:B------:R-:W-:Y:S02]  /*6ae0*/  IMAD.MOV R7, RZ, RZ, -R5 ;  /* 0x000000ffff077224 */ /* 0x000fe400078e0a05 */
[----:B------:R-:W-:-:S02]  /*6af0*/  IMAD R4, R5, UR16, R4 ;  /* 0x0000001005047c24 */ /* 0x000fc4000f8e0204 */
[----:B------:R-:W-:Y:S01]  /*6b00*/  IMAD R20, R7, UR4, R20 ;  /* 0x0000000407147c24 */ /* 0x000fe2000f8e0214 */
[----:B------:R-:W-:Y:S01]  /*6b10*/  ULDC UR4, c[0x0][0x600] ;  /* 0x0001800000047ab9 */ /* 0x000fe20000000800 */
[----:B------:R-:W-:Y:S02]  /*6b20*/  IMAD R15, R4, UR5, R15 ;  /* 0x00000005040f7c24 */ /* 0x000fe4000f8e020f */
[----:B------:R-:W-:Y:S02]  /*6b30*/  IMAD R22, R20, UR4, R21 ;  /* 0x0000000414167c24 */ /* 0x000fe4000f8e0215 */
[----:B------:R-:W-:-:S03]  /*6b40*/  IMAD.MOV.U32 R4, RZ, RZ, 0x1 ;  /* 0x00000001ff047424 */ /* 0x000fc600078e00ff */
[----:B------:R-:W-:Y:S02]  /*6b50*/  SEL R20, R22, R15, !P2 ;  /* 0x0000000f16147207 */ /* 0x000fe40005000000 */
[----:B------:R-:W-:-:S07]  /*6b60*/  SEL R22, R15, R22, !P2 ;  /* 0x000000160f167207 */ /* 0x000fce0005000000 */
.L_x_178:
[----:B------:R-:W-:Y:S05]  /*6b70*/  BSYNC B1 ;  /* 0x0000000000017941 */ /* 0x000fea0003800000 */
.L_x_177:
[----:B------:R-:W-:-:S13]  /*6b80*/  LOP3.LUT P0, RZ, R4, 0xff, RZ, 0xc0, !PT ;  /* 0x000000ff04ff7812 */ /* 0x000fda000780c0ff */
[----:B------:R-:W-:Y:S05]  /*6b90*/  @P0 BRA `(.L_x_181) ;  /* 0xfffffff400340947 */ /* 0x000fea000383ffff */
[----:B------:R-:W-:Y:S05]  /*6ba0*/  BSYNC B0 ;  /* 0x0000000000007941 */ /* 0x000fea0003800000 */
.L_x_170:
[----:B------:R-:W-:-:S03]  /*6bb0*/  UMOV UR4, 0xffffffff ;  /* 0xffffffff00047882 */ /* 0x000fc60000000000 */
[----:B------:R-:W-:Y:S05]  /*6bc0*/  BRA.DIV UR4, `(.L_x_182) ;  /* 0x0000000604147947 */ /* 0x000fea000b800000 */
[----:B------:R-:W-:-:S13]  /*6bd0*/  ELECT P6, URZ, PT ;  /* 0x00000000003f782f */ /* 0x000fda00038c0000 */
.L_x_196:
[----:B------:R-:W-:Y:S04]  /*6be0*/  BSSY B0, `(.L_x_183) ;  /* 0x000002b000007945 */ /* 0x000fe80003800000 */
[----:B------:R-:W-:Y:S05]  /*6bf0*/  @!P6 BRA `(.L_x_184) ;  /* 0x0000000000a4e947 */ /* 0x000fea0003800000 */
[----:B------:R-:W-:-:S04]  /*6c00*/  LOP3.LUT R18, R18, 0x2, RZ, 0xfc, !PT ;  /* 0x0000000212127812 */ /* 0x000fc800078efcff */
[----:B------:R-:W-:-:S13]  /*6c10*/  ISETP.NE.AND P0, PT, R18, 0x3, PT ;  /* 0x000000031200780c */ /* 0x000fda0003f05270 */
[----:B------:R-:W-:Y:S05]  /*6c20*/  @!P0 BRA `(.L_x_185) ;  /* 0x0000000000048947 */ /* 0x000fea0003800000 */
[----:B------:R-:W-:Y:S01]  /*6c30*/  BPT.TRAP 0x1 ;  /* 0x000000040000795c */ /* 0x000fe20000300000 */
.L_x_185:
[----:B------:R-:W0:Y:S01]  /*6c40*/  S2R R5, SR_CgaCtaId ;  /* 0x0000000000057919 */ /* 0x000e220000008800 */
[----:B------:R-:W-:Y:S02]  /*6c50*/  MOV R0, 0x400 ;  /* 0x0000040000007802 */ /* 0x000fe40000000f00 */
[----:B------:R-:W-:Y:S02]  /*6c60*/  SHF.L.U32 R2, R3, 0x1f, RZ ;  /* 0x0000001f03027819 */ /* 0x000fe400000006ff */
[----:B0-----:R-:W-:-:S05]  /*6c70*/  LEA R5, R5, R0, 0x18 ;  /* 0x0000000005057211 */ /* 0x001fca00078ec0ff */
[----:B------:R-:W-:-:S04]  /*6c80*/  VIADD R5, R5, 0x20 ;  /* 0x0000002005057836 */ /* 0x000fc80000000000 */
[C---:B------:R-:W-:Y:S02]  /*6c90*/  IMAD R7, R8.reuse, 0x8, R5 ;  /* 0x0000000808077824 */ /* 0x040fe400078e0205 */
[----:B------:R-:W-:Y:S02]  /*6ca0*/  VIADD R8, R8, 0x1 ;  /* 0x0000000108087836 */ /* 0x000fe40000000000 */
[----:B------:R-:W0:Y:S03]  /*6cb0*/  SYNCS.PHASECHK.TRANS64.TRYWAIT P0, [R7+URZ], R2 ;  /* 0x00000002070075a7 */ /* 0x000e26000800017f */
[----:B------:R-:W-:-:S04]  /*6cc0*/  ISETP.NE.AND P1, PT, R8, 0x4, PT ;  /* 0x000000040800780c */ /* 0x000fc80003f25270 */
[----:B------:R-:W-:Y:S02]  /*6cd0*/  SEL R0, RZ, 0x1, P1 ;  /* 0x00000001ff007807 */ /* 0x000fe40000800000 */
[----:B------:R-:W-:Y:S02]  /*6ce0*/  SEL R8, R8, RZ, P1 ;  /* 0x000000ff08087207 */ /* 0x000fe40000800000 */
[----:B------:R-:W-:-:S03]  /*6cf0*/  LOP3.LUT R9, R3, R0, RZ, 0x3c, !PT ;  /* 0x0000000003097212 */ /* 0x000fc600078e3cff */
[----:B------:R-:W-:Y:S01]  /*6d00*/  IMAD R6, R8, 0x8, R5 ;  /* 0x0000000808067824 */ /* 0x000fe200078e0205 */
[----:B------:R-:W-:Y:S01]  /*6d10*/  SHF.L.U32 R3, R9, 0x1f, RZ ;  /* 0x0000001f09037819 */ /* 0x000fe200000006ff */
[----:B0-----:R-:W-:Y:S06]  /*6d20*/  @!P0 BRA `(.L_x_186) ;  /* 0x0000000000dc8947 */ /* 0x001fec0003800000 */
.L_x_197:
[----:B------:R-:W1:Y:S01]  /*6d30*/  SYNCS.PHASECHK.TRANS64.TRYWAIT P0, [R6+URZ], R3 ;  /* 0x00000003060075a7 */ /* 0x000e62000800017f */
[----:B------:R-:W-:-:S05]  /*6d40*/  VIADD R0, R8, 0x1 ;  /* 0x0000000108007836 */ /* 0x000fca0000000000 */
[----:B------:R-:W-:-:S04]  /*6d50*/  ISETP.NE.AND P1, PT, R0, 0x4, PT ;  /* 0x000000040000780c */ /* 0x000fc80003f25270 */
[----:B0-----:R-:W-:Y:S02]  /*6d60*/  SEL R2, RZ, 0x1, P1 ;  /* 0x00000001ff027807 */ /* 0x001fe40000800000 */
[----:B------:R-:W-:Y:S02]  /*6d70*/  SEL R0, R0, RZ, P1 ;  /* 0x000000ff00007207 */ /* 0x000fe40000800000 */
[----:B------:R-:W-:-:S03]  /*6d80*/  LOP3.LUT R9, R9, R2, RZ, 0x3c, !PT ;  /* 0x0000000209097212 */ /* 0x000fc600078e3cff */
[----:B------:R-:W-:Y:S01]  /*6d90*/  IMAD R7, R0, 0x8, R5 ;  /* 0x0000000800077824 */ /* 0x000fe200078e0205 */
[----:B------:R-:W-:Y:S01]  /*6da0*/  SHF.L.U32 R4, R9, 0x1f, RZ ;  /* 0x0000001f09047819 */ /* 0x000fe200000006ff */
[----:B-1----:R-:W-:Y:S06]  /*6db0*/  @!P0 BRA `(.L_x_187) ;  /* 0x0000000000cc8947 */ /* 0x002fec0003800000 */
.L_x_198:
[----:B------:R-:W1:Y:S01]  /*6dc0*/  SYNCS.PHASECHK.TRANS64.TRYWAIT P0, [R7+URZ], R4 ;  /* 0x00000004070075a7 */ /* 0x000e62000800017f */
[----:B------:R-:W-:-:S05]  /*6dd0*/  VIADD R0, R0, 0x1 ;  /* 0x0000000100007836 */ /* 0x000fca0000000000 */
[----:B------:R-:W-:-:S04]  /*6de0*/  ISETP.NE.AND P1, PT, R0, 0x4, PT ;  /* 0x000000040000780c */ /* 0x000fc80003f25270 */
[----:B------:R-:W-:Y:S02]  /*6df0*/  SEL R2, RZ, 0x1, P1 ;  /* 0x00000001ff027807 */ /* 0x000fe40000800000 */
[----:B------:R-:W-:Y:S02]  /*6e00*/  SEL R0, R0, RZ, P1 ;  /* 0x000000ff00007207 */ /* 0x000fe40000800000 */
[----:B------:R-:W-:Y:S01]  /*6e10*/  LOP3.LUT R2, R9, R2, RZ, 0x3c, !PT ;  /* 0x0000000209027212 */ /* 0x000fe200078e3cff */
[----:B-1----:R-:W-:Y:S06]  /*6e20*/  @!P0 BRA `(.L_x_188) ;  /* 0x0000000000c48947 */ /* 0x002fec0003800000 */
.L_x_199:
[----:B------:R-:W-:Y:S01]  /*6e30*/  IMAD R5, R0, 0x8, R5 ;  /* 0x0000000800057824 */ /* 0x000fe200078e0205 */
[----:B------:R-:W-:-:S07]  /*6e40*/  SHF.L.U32 R0, R2, 0x1f, RZ ;  /* 0x0000001f02007819 */ /* 0x000fce00000006ff */
.L_x_189:
[----:B--2---:R2:W3:Y:S02]  /*6e50*/  SYNCS.PHASECHK.TRANS64.TRYWAIT P0, [R5+URZ], R0 ;  /* 0x00000000050075a7 */ /* 0x0044e4000800017f */
[----:B---3--:R-:W-:Y:S05]  /*6e60*/  @!P0 NANOSLEEP.SYNCS 0x989680 ;  /* 0x009896800000895d */ /* 0x008fea0003900000 */
[----:B------:R-:W3:Y:S02]  /*6e70*/  @!P0 SYNCS.PHASECHK.TRANS64 P0, [R5+URZ], R0 ;  /* 0x00000000050085a7 */ /* 0x000ee4000800007f */
[----:B---3--:R-:W-:Y:S05]  /*6e80*/  @!P0 BRA `(.L_x_189) ;  /* 0xfffffffc00f08947 */ /* 0x008fea000383ffff */
.L_x_184:
[----:B------:R-:W-:Y:S05]  /*6e90*/  BSYNC B0 ;  /* 0x0000000000007941 */ /* 0x000fea0003800000 */
.L_x_183:
[----:B------:R-:W-:Y:S05]  /*6ea0*/  EXIT ;  /* 0x000000000000794d */ /* 0x000fea0003800000 */
.L_x_21:
[----:B-1----:R1:W2:Y:S02]  /*6eb0*/  SYNCS.PHASECHK.TRANS64.TRYWAIT P1, [R3+URZ], R0 ;  /* 0x00000000030075a7 */ /* 0x0022a4000802017f */
[----:B--2---:R-:W-:Y:S05]  /*6ec0*/  @!P1 NANOSLEEP.SYNCS 0x989680 ;  /* 0x009896800000995d */ /* 0x004fea0003900000 */
[----:B------:R-:W2:Y:S02]  /*6ed0*/  @!P1 SYNCS.PHASECHK.TRANS64 P1, [R3+URZ], R0 ;  /* 0x00000000030095a7 */ /* 0x000ea4000802007f */
[----:B--2---:R-:W-:Y:S05]  /*6ee0*/  @!P1 BRA `(.L_x_21) ;  /* 0xfffffffc00f09947 */ /* 0x004fea000383ffff */
[----:B------:R-:W-:Y:S05]  /*6ef0*/  BRA `(.L_x_20) ;  /* 0xffffffa800047947 */ /* 0x000fea000383ffff */
.L_x_26:
[----:B-1----:R1:W2:Y:S02]  /*6f00*/  SYNCS.PHASECHK.TRANS64.TRYWAIT P1, [R5+URZ], R4 ;  /* 0x00000004050075a7 */ /* 0x0022a4000802017f */
[----:B--2---:R-:W-:Y:S05]  /*6f10*/  @!P1 NANOSLEEP.SYNCS 0x989680 ;  /* 0x009896800000995d */ /* 0x004fea0003900000 */
[----:B------:R-:W2:Y:S02]  /*6f20*/  @!P1 SYNCS.PHASECHK.TRANS64 P1, [R5+URZ], R4 ;  /* 0x00000004050095a7 */ /* 0x000ea4000802007f */
[----:B--2---:R-:W-:Y:S05]  /*6f30*/  @!P1 BRA `(.L_x_26) ;  /* 0xfffffffc00f09947 */ /* 0x004fea000383ffff */
[----:B------:R-:W-:Y:S05]  /*6f40*/  BRA `(.L_x_25) ;  /* 0xffffffa800e07947 */ /* 0x000fea000383ffff */
.L_x_171:
[----:B------:R-:W-:Y:S01]  /*6f50*/  BSSY B1, `(.L_x_190) ;  /* 0x0000006000017945 */ /* 0x000fe20003800000 */
[----:B------:R-:W-:-:S07]  /*6f60*/  IMAD.MOV.U32 R15, RZ, RZ, -0x1 ;  /* 0xffffffffff0f7424 */ /* 0x000fce00078e00ff */
[----:B------:R-:W-:Y:S05]  /*6f70*/  WARPSYNC.COLLECTIVE R15, `(.L_x_191) ;  /* 0x000000000f0c7348 */ /* 0x000fea0003c00000 */
[----:B------:R-:W-:Y:S02]  /*6f80*/  ELECT P6, UR62, PT ;  /* 0x00000000003e782f */ /* 0x000fe400038c0000 */
[----:B------:R-:W-:Y:S01]  /*6f90*/  MOV R14, UR62 ;  /* 0x0000003e000e7c02 */ /* 0x000fe20008000f00 */
[----:B------:R-:W-:Y:S10]  /*6fa0*/  ENDCOLLECTIVE ;  /* 0x000000000000791b */ /* 0x000ff40003800000 */
.L_x_191:
[----:B------:R-:W-:Y:S05]  /*6fb0*/  BSYNC B1 ;  /* 0x0000000000017941 */ /* 0x000fea0003800000 */
.L_x_190:
[----:B------:R-:W-:Y:S05]  /*6fc0*/  BRA `(.L_x_192) ;  /* 0xfffffff000347947 */ /* 0x000fea000383ffff */
.L_x_174:
[----:B0-----:R0:W1:Y:S02]  /*6fd0*/  SYNCS.PHASECHK.TRANS64.TRYWAIT P0, [R21+URZ+0x20], R14 ;  /* 0x0000200e150075a7 */ /* 0x001064000800017f */
[----:B-1----:R-:W-:Y:S05]  /*6fe0*/  @!P0 NANOSLEEP.SYNCS 0x989680 ;  /* 0x009896800000895d */ /* 0x002fea0003900000 */
[----:B------:R-:W1:Y:S02]  /*6ff0*/  @!P0 SYNCS.PHASECHK.TRANS64 P0, [R21+URZ+0x20], R14 ;  /* 0x0000200e150085a7 */ /* 0x000e64000800007f */
[----:B-1----:R-:W-:Y:S05]  /*7000*/  @!P0 BRA `(.L_x_174) ;  /* 0xfffffffc00f08947 */ /* 0x002fea000383ffff */
[----:B------:R-:W-:Y:S05]  /*7010*/  BRA `(.L_x_193) ;  /* 0xfffffff000747947 */ /* 0x000fea000383ffff */
.L_x_182:
[----:B------:R-:W-:Y:S01]  /*7020*/  BSSY B0, `(.L_x_194) ;  /* 0x0000006000007945 */ /* 0x000fe20003800000 */
[----:B------:R-:W-:-:S07]  /*7030*/  IMAD.MOV.U32 R15, RZ, RZ, -0x1 ;  /* 0xffffffffff0f7424 */ /* 0x000fce00078e00ff */
[----:B------:R-:W-:Y:S05]  /*7040*/  WARPSYNC.COLLECTIVE R15, `(.L_x_195) ;  /* 0x000000000f0c7348 */ /* 0x000fea0003c00000 */
[----:B------:R-:W-:Y:S02]  /*7050*/  ELECT P6, UR62, PT ;  /* 0x00000000003e782f */ /* 0x000fe400038c0000 */
[----:B------:R-:W-:Y:S01]  /*7060*/  MOV R14, UR62 ;  /* 0x0000003e000e7c02 */ /* 0x000fe20008000f00 */
[----:B------:R-:W-:Y:S10]  /*7070*/  ENDCOLLECTIVE ;  /* 0x000000000000791b */ /* 0x000ff40003800000 */
.L_x_195:
[----:B------:R-:W-:Y:S05]  /*7080*/  BSYNC B0 ;  /* 0x0000000000007941 */ /* 0x000fea0003800000 */
.L_x_194:
[----:B------:R-:W-:Y:S05]  /*7090*/  BRA `(.L_x_196) ;  /* 0xfffffff800d07947 */ /* 0x000fea000383ffff */
.L_x_186:
[----:B0-----:R0:W1:Y:S02]  /*70a0*/  SYNCS.PHASECHK.TRANS64.TRYWAIT P0, [R7+URZ], R2 ;  /* 0x00000002070075a7 */ /* 0x001064000800017f */
[----:B-1----:R-:W-:Y:S05]  /*70b0*/  @!P0 NANOSLEEP.SYNCS 0x989680 ;  /* 0x009896800000895d */ /* 0x002fea0003900000 */
[----:B------:R-:W1:Y:S02]  /*70c0*/  @!P0 SYNCS.PHASECHK.TRANS64 P0, [R7+URZ], R2 ;  /* 0x00000002070085a7 */ /* 0x000e64000800007f */
[----:B-1----:R-:W-:Y:S05]  /*70d0*/  @!P0 BRA `(.L_x_186) ;  /* 0xfffffffc00f08947 */ /* 0x002fea000383ffff */
[----:B------:R-:W-:Y:S05]  /*70e0*/  BRA `(.L_x_197) ;  /* 0xfffffffc00107947 */ /* 0x000fea000383ffff */
.L_x_187:
[----:B0-----:R0:W1:Y:S02]  /*70f0*/  SYNCS.PHASECHK.TRANS64.TRYWAIT P0, [R6+URZ], R3 ;  /* 0x00000003060075a7 */ /* 0x001064000800017f */
[----:B-1----:R-:W-:Y:S05]  /*7100*/  @!P0 NANOSLEEP.SYNCS 0x989680 ;  /* 0x009896800000895d */ /* 0x002fea0003900000 */
[----:B------:R-:W1:Y:S02]  /*7110*/  @!P0 SYNCS.PHASECHK.TRANS64 P0, [R6+URZ], R3 ;  /* 0x00000003060085a7 */ /* 0x000e64000800007f */
[----:B-1----:R-:W-:Y:S05]  /*7120*/  @!P0 BRA `(.L_x_187) ;  /* 0xfffffffc00f08947 */ /* 0x002fea000383ffff */
[----:B------:R-:W-:Y:S05]  /*7130*/  BRA `(.L_x_198) ;  /* 0xfffffffc00207947 */ /* 0x000fea000383ffff */
.L_x_188:
[----:B-1----:R1:W2:Y:S02]  /*7140*/  SYNCS.PHASECHK.TRANS64.TRYWAIT P0, [R7+URZ], R4 ;  /* 0x00000004070075a7 */ /* 0x0022a4000800017f */
[----:B--2---:R-:W-:Y:S05]  /*7150*/  @!P0 NANOSLEEP.SYNCS 0x989680 ;  /* 0x009896800000895d */ /* 0x004fea0003900000 */
[----:B------:R-:W2:Y:S02]  /*7160*/  @!P0 SYNCS.PHASECHK.TRANS64 P0, [R7+URZ], R4 ;  /* 0x00000004070085a7 */ /* 0x000ea4000800007f */
[----:B--2---:R-:W-:Y:S05]  /*7170*/  @!P0 BRA `(.L_x_188) ;  /* 0xfffffffc00f08947 */ /* 0x004fea000383ffff */
[----:B------:R-:W-:Y:S05]  /*7180*/  BRA `(.L_x_199) ;  /* 0xfffffffc00287947 */ /* 0x000fea000383ffff */
.L_x_200:
[----:B------:R-:W-:-:S00]  /*7190*/  BRA `(.L_x_200) ;  /* 0xfffffffc00fc7947 */ /* 0x000fc0000383ffff */
[----:B------:R-:W-:-:S00]  /*71a0*/  NOP ;  /* 0x0000000000007918 */ /* 0x000fc00000000000 */
        /* <DEDUP_REMOVED lines=13> */
.L_x_201:


//--------------------- .nv.global.init           --------------------------
	.section	.nv.global.init,"aw",@progbits
.nv.global.init:
	.type		$str$22,@object
	.size		$str$22,($str$23 - $str$22)
$str$22:
        /*0000*/ 	.byte	0x6b, 0x5f, 0x74, 0x69, 0x6c, 0x65, 0x5f, 0x63, 0x6f, 0x75, 0x6e, 0x74, 0x20, 0x3e, 0x3d, 0x20
        /*0010*/ 	.byte	0x31, 0x00
	.type		$str$23,@object
	.size		$str$23,(__unnamed_1 - $str$23)
$str$23:
        /*0012*/ 	.byte	0x2f, 0x74, 0x6d, 0x70, 0x2f, 0x63, 0x75, 0x74, 0x6c, 0x61, 0x73, 0x73, 0x5f, 0x73, 0x77, 0x65
        /*0022*/ 	.byte	0x65, 0x70, 0x5f, 0x73, 0x72, 0x63, 0x2f, 0x69, 0x6e, 0x63, 0x6c, 0x75, 0x64, 0x65, 0x2f, 0x63
        /*0032*/ 	.byte	0x75, 0x74, 0x6c, 0x61, 0x73, 0x73, 0x2f, 0x67, 0x65, 0x6d, 0x6d, 0x2f, 0x63, 0x6f, 0x6c, 0x6c
        /*0042*/ 	.byte	0x65, 0x63, 0x74, 0x69, 0x76, 0x65, 0x2f, 0x73, 0x6d, 0x39, 0x30, 0x5f, 0x6d, 0x6d, 0x61, 0x5f
        /*0052*/ 	.byte	0x74, 0x6d, 0x61, 0x5f, 0x67, 0x6d, 0x6d, 0x61, 0x5f, 0x73, 0x73, 0x5f, 0x77, 0x61, 0x72, 0x70
        /*0062*/ 	.byte	0x73, 0x70, 0x65, 0x63, 0x69, 0x61, 0x6c, 0x69, 0x7a, 0x65, 0x64, 0x2e, 0x68, 0x70, 0x70, 0x00
	.type		__unnamed_1,@object
	.size		__unnamed_1,(.L_0 - __unnamed_1)
__unnamed_1:
        /*0072*/ 	.byte	0x76, 0x6f, 0x69, 0x64, 0x20, 0x63, 0x75, 0x74, 0x6c, 0x61, 0x73, 0x73, 0x3a, 0x3a, 0x67, 0x65
        /* <DEDUP_REMOVED lines=172> */
        /*0b42*/ 	.byte	0x74, 0x65, 0x3a, 0x3a, 0x69, 0x64, 0x65, 0x6e, 0x74, 0x69, 0x74, 0x79, 0x5d, 0x00
.L_0:


//--------------------- .nv.shared._ZN7cutlass13device_kernelINS_4gemm6kernel13GemmUniversalIN4cute5tupleIJiiiiEEENS1_10collective13CollectiveMmaINS1_34MainloopSm90TmaGmmaWarpSpecializedILi4ENS5_IJNS4_1CILi1EEENSA_ILi2EEESB_EEENS1_35KernelTmaWarpSpecializedCooperativeEEENS5_IJNSA_ILi128EEESG_SG_EEEaNS5_IJlSB_lEEEaSI_NS4_8TiledMMAINS4_8MMA_AtomIJNS4_4SM904GMMA27MMA_64x128x32_S32S8S8_SS_TNEEEENS4_6LayoutINS5_IJSC_SB_SB_EEENS5_IJSB_NSA_ILi0EEESR_EEEEENS5_IJNS4_10UnderscoreESU_SU_EEEEENS4_23SM90_TMA_LOAD_MULTICASTENS4_14ComposedLayoutINS4_7SwizzleILi3ELi4ELi3EEENS4_18smem_ptr_flag_bitsILi8EEENSP_INS5_IJNSA_ILi8EEESG_EEENS5_IJSG_SB_EEEEEEEvNS4_8identityENS4_13SM90_TMA_LOADES17_vS18_EENS_8epilogue10collective6detail29Sm90TmaWarpSpecializedAdapterINS1C_15DefaultEpilogueIaSI_SI_NS1B_6thread17LinearCombinationIaLi1EiiLNS1G_9ScaleType4KindE0ELNS_15FloatRoundStyleE2EaEENS1_15EpilogueDefaultEEEEEvvEEEEvNT_6ParamsE --------------------------
	.section	.nv.shared._ZN7cutlass13device_kernelINS_4gemm6kernel13GemmUniversalIN4cute5tupleIJiiiiEEENS1_10collective13CollectiveMmaINS1_34MainloopSm90TmaGmmaWarpSpecializedILi4ENS5_IJNS4_1CILi1EEENSA_ILi2EEESB_EEENS1_35KernelTmaWarpSpecializedCooperativeEEENS5_IJNSA_ILi128EEESG_SG_EEEaNS5_IJlSB_lEEEaSI_NS4_8TiledMMAINS4_8MMA_AtomIJNS4_4SM904GMMA27MMA_64x128x32_S32S8S8_SS_TNEEEENS4_6LayoutINS5_IJSC_SB_SB_EEENS5_IJSB_NSA_ILi0EEESR_EEEEENS5_IJNS4_10UnderscoreESU_SU_EEEEENS4_23SM90_TMA_LOAD_MULTICASTENS4_14ComposedLayoutINS4_7SwizzleILi3ELi4ELi3EEENS4_18smem_ptr_flag_bitsILi8EEENSP_INS5_IJNSA_ILi8EEESG_EEENS5_IJSG_SB_EEEEEEEvNS4_8identityENS4_13SM90_TMA_LOADES17_vS18_EENS_8epilogue10collective6detail29Sm90TmaWarpSpecializedAdapterINS1C_15DefaultEpilogueIaSI_SI_NS1B_6thread17LinearCombinationIaLi1EiiLNS1G_9ScaleType4KindE0ELNS_15FloatRoundStyleE2EaEENS1_15EpilogueDefaultEEEEEvvEEEEvNT_6ParamsE,"aw",@nobits
	.sectionflags	@""
	.align	16
	.zero		1024


//--------------------- .nv.shared.reserved.0     --------------------------
	.section	.nv.shared.reserved.0,"aw",@nobits
	.weak		__nv_reservedSMEM_offset_0_alias
	.size		__nv_reservedSMEM_offset_0_alias, 0, 0
	.other		__nv_reservedSMEM_offset_0_alias,@"STO_CUDA_RESERVED_SHARED STV_DEFAULT"
__nv_reservedSMEM_offset_0_alias:
	.zero		0


//--------------------- .nv.global                --------------------------
	.section	.nv.global,"aw",@nobits
.nv.global:
	.type		_ZN39_INTERNAL_a9e7d381_4_k_cu_e27dcb37_45524cute1_E,@object
	.size		_ZN39_INTERNAL_a9e7d381_4_k_cu_e27dcb37_45524cute1_E,(_ZN39_INTERNAL_a9e7d381_4_k_cu_e27dcb37_45524cuda3std3__45__cpo6cbeginE - _ZN39_INTERNAL_a9e7d381_4_k_cu_e27dcb37_45524cute1_E)
_ZN39_INTERNAL_a9e7d381_4_k_cu_e27dcb37_45524cute1_E:
	.zero		1
	.type		_ZN39_INTERNAL_a9e7d381_4_k_cu_e27dcb37_45524cuda3std3__45__cpo6cbeginE,@object
	.size		_ZN39_INTERNAL_a9e7d381_4_k_cu_e27dcb37_45524cuda3std3__45__cpo6cbeginE,(_ZN39_INTERNAL_a9e7d381_4_k_cu_e27dcb37_45524cuda3std3__48in_placeE - _ZN39_INTERNAL_a9e7d381_4_k_cu_e27dcb37_45524cuda3std3__45__cpo6cbeginE)
_ZN39_INTERNAL_a9e7d381_4_k_cu_e27dcb37_45524cuda3std3__45__cpo6cbeginE:
	.zero		1
	.type		_ZN39_INTERNAL_a9e7d381_4_k_cu_e27dcb37_45524cuda3std3__48in_placeE,@object
	.size		_ZN39_INTERNAL_a9e7d381_4_k_cu_e27dcb37_45524cuda3std3__48in_placeE,(_ZN39_INTERNAL_a9e7d381_4_k_cu_e27dcb37_45524cuda3std6ranges3__45__cpo9iter_moveE - _ZN39_INTERNAL_a9e7d381_4_k_cu_e27dcb37_45524cuda3std3__48in_placeE)
_ZN39_INTERNAL_a9e7d381_4_k_cu_e27dcb37_45524cuda3std3__48in_placeE:
	.zero		1
	.type		_ZN39_INTERNAL_a9e7d381_4_k_cu_e27dcb37_45524cuda3std6ranges3__45__cpo9iter_moveE,@object
	.size		_ZN39_INTERNAL_a9e7d381_4_k_cu_e27dcb37_45524cuda3std6ranges3__45__cpo9iter_moveE,(_ZN39_INTERNAL_a9e7d381_4_k_cu_e27dcb37_45524cuda3std3__45__cpo5beginE - _ZN39_INTERNAL_a9e7d381_4_k_cu_e27dcb37_45524cuda3std6ranges3__45__cpo9iter_moveE)
_ZN39_INTERNAL_a9e7d381_4_k_cu_e27dcb37_45524cuda3std6ranges3__45__cpo9iter_moveE:
	.zero		1
	.type		_ZN39_INTERNAL_a9e7d381_4_k_cu_e27dcb37_45524cuda3std3__45__cpo5beginE,@object
	.size		_ZN39_INTERNAL_a9e7d381_4_k_cu_e27dcb37_45524cuda3std3__45__cpo5beginE,(_ZN39_INTERNAL_a9e7d381_4_k_cu_e27dcb37_45524cuda3std3__441_GLOBAL__N__a9e7d381_4_k_cu_e27dcb37_45526ignoreE - _ZN39_INTERNAL_a9e7d381_4_k_cu_e27dcb37_45524cuda3std3__45__cpo5beginE)
_ZN39_INTERNAL_a9e7d381_4_k_cu_e27dcb37_45524cuda3std3__45__cpo5beginE:
	.zero		1
	.type		_ZN39_INTERNAL_a9e7d381_4_k_cu_e27dcb37_45524cuda3std3__441_GLOBAL__N__a9e7d381_4_k_cu_e27dcb37_45526ignoreE,@object
	.size		_ZN39_INTERNAL_a9e7d381_4_k_cu_e27dcb37_45524cuda3std3__441_GLOBAL__N__a9e7d381_4_k_cu_e27dcb37_45526ignoreE,(_ZN39_INTERNAL_a9e7d381_4_k_cu_e27dcb37_45524cute7productE - _ZN39_INTERNAL_a9e7d381_4_k_cu_e27dcb37_45524cuda3std3__441_GLOBAL__N__a9e7d381_4_k_cu_e27dcb37_45526ignoreE)
_ZN39_INTERNAL_a9e7d381_4_k_cu_e27dcb37_45524cuda3std3__441_GLOBAL__N__a9e7d381_4_k_cu_e27dcb37_45526ignoreE:
	.zero		1
	.type		_ZN39_INTERNAL_a9e7d381_4_k_cu_e27dcb37_45524cute7productE,@object
	.size		_ZN39_INTERNAL_a9e7d381_4_k_cu_e27dcb37_45524cute7productE,(_ZN39_INTERNAL_a9e7d381_4_k_cu_e27dcb37_45524cuda3std3__45__cpo3endE - _ZN39_INTERNAL_a9e7d381_4_k_cu_e27dcb37_45524cute7productE)
_ZN39_INTERNAL_a9e7d381_4_k_cu_e27dcb37_45524cute7productE:
	.zero		1
	.type		_ZN39_INTERNAL_a9e7d381_4_k_cu_e27dcb37_45524cuda3std3__45__cpo3endE,@object
	.size		_ZN39_INTERNAL_a9e7d381_4_k_cu_e27dcb37_45524cuda3std3__45__cpo3endE,(_ZN39_INTERNAL_a9e7d381_4_k_cu_e27dcb37_45524cuda3std3__419piecewise_constructE - _ZN39_INTERNAL_a9e7d381_4_k_cu_e27dcb37_45524cuda3std3__45__cpo3endE)
_ZN39_INTERNAL_a9e7d381_4_k_cu_e27dcb37_45524cuda3std3__45__cpo3endE:
	.zero		1
	.type		_ZN39_INTERNAL_a9e7d381_4_k_cu_e27dcb37_45524cuda3std3__419piecewise_constructE,@object
	.size		_ZN39_INTERNAL_a9e7d381_4_k_cu_e27dcb37_45524cuda3std3__419piecewise_constructE,(_ZN39_INTERNAL_a9e7d381_4_k_cu_e27dcb37_45524cuda3std3__45__cpo4cendE - _ZN39_INTERNAL_a9e7d381_4_k_cu_e27dcb37_45524cuda3std3__419piecewise_constructE)
_ZN39_INTERNAL_a9e7d381_4_k_cu_e27dcb37_45524cuda3std3__419piecewise_constructE:
	.zero		1
	.type		_ZN39_INTERNAL_a9e7d381_4_k_cu_e27dcb37_45524cuda3std3__45__cpo4cendE,@object
	.size		_ZN39_INTERNAL_a9e7d381_4_k_cu_e27dcb37_45524cuda3std3__45__cpo4cendE,(_ZN39_INTERNAL_a9e7d381_4_k_cu_e27dcb37_45524cuda3std6ranges3__45__cpo4swapE - _ZN39_INTERNAL_a9e7d381_4_k_cu_e27dcb37_45524cuda3std3__45__cpo4cendE)
_ZN39_INTERNAL_a9e7d381_4_k_cu_e27dcb37_45524cuda3std3__45__cpo4cendE:
	.zero		1
	.type		_ZN39_INTERNAL_a9e7d381_4_k_cu_e27dcb37_45524cuda3std6ranges3__45__cpo4swapE,@object
	.size		_ZN39_INTERNAL_a9e7d381_4_k_cu_e27dcb37_45524cuda3std6ranges3__45__cpo4swapE,(.L_8 - _ZN39_INTERNAL_a9e7d381_4_k_cu_e27dcb37_45524cuda3std6ranges3__45__cpo4swapE)
_ZN39_INTERNAL_a9e7d381_4_k_cu_e27dcb37_45524cuda3std6ranges3__45__cpo4swapE:
	.zero		1
.L_8:


//--------------------- .nv.constant0._ZN7cutlass13device_kernelINS_4gemm6kernel13GemmUniversalIN4cute5tupleIJiiiiEEENS1_10collective13CollectiveMmaINS1_34MainloopSm90TmaGmmaWarpSpecializedILi4ENS5_IJNS4_1CILi1EEENSA_ILi2EEESB_EEENS1_35KernelTmaWarpSpecializedCooperativeEEENS5_IJNSA_ILi128EEESG_SG_EEEaNS5_IJlSB_lEEEaSI_NS4_8TiledMMAINS4_8MMA_AtomIJNS4_4SM904GMMA27MMA_64x128x32_S32S8S8_SS_TNEEEENS4_6LayoutINS5_IJSC_SB_SB_EEENS5_IJSB_NSA_ILi0EEESR_EEEEENS5_IJNS4_10UnderscoreESU_SU_EEEEENS4_23SM90_TMA_LOAD_MULTICASTENS4_14ComposedLayoutINS4_7SwizzleILi3ELi4ELi3EEENS4_18smem_ptr_flag_bitsILi8EEENSP_INS5_IJNSA_ILi8EEESG_EEENS5_IJSG_SB_EEEEEEEvNS4_8identityENS4_13SM90_TMA_LOADES17_vS18_EENS_8epilogue10collective6detail29Sm90TmaWarpSpecializedAdapterINS1C_15DefaultEpilogueIaSI_SI_NS1B_6thread17LinearCombinationIaLi1EiiLNS1G_9ScaleType4KindE0ELNS_15FloatRoundStyleE2EaEENS1_15EpilogueDefaultEEEEEvvEEEEvNT_6ParamsE --------------------------
	.section	.nv.constant0._ZN7cutlass13device_kernelINS_4gemm6kernel13GemmUniversalIN4cute5tupleIJiiiiEEENS1_10collective13CollectiveMmaINS1_34MainloopSm90TmaGmmaWarpSpecializedILi4ENS5_IJNS4_1CILi1EEENSA_ILi2EEESB_EEENS1_35KernelTmaWarpSpecializedCooperativeEEENS5_IJNSA_ILi128EEESG_SG_EEEaNS5_IJlSB_lEEEaSI_NS4_8TiledMMAINS4_8MMA_AtomIJNS4_4SM904GMMA27MMA_64x128x32_S32S8S8_SS_TNEEEENS4_6LayoutINS5_IJSC_SB_SB_EEENS5_IJSB_NSA_ILi0EEESR_EEEEENS5_IJNS4_10UnderscoreESU_SU_EEEEENS4_23SM90_TMA_LOAD_MULTICASTENS4_14ComposedLayoutINS4_7SwizzleILi3ELi4ELi3EEENS4_18smem_ptr_flag_bitsILi8EEENSP_INS5_IJNSA_ILi8EEESG_EEENS5_IJSG_SB_EEEEEEEvNS4_8identityENS4_13SM90_TMA_LOADES17_vS18_EENS_8epilogue10collective6detail29Sm90TmaWarpSpecializedAdapterINS1C_15DefaultEpilogueIaSI_SI_NS1B_6thread17LinearCombinationIaLi1EiiLNS1G_9ScaleType4KindE0ELNS_15FloatRoundStyleE2EaEENS1_15EpilogueDefaultEEEEEvvEEEEvNT_6ParamsE,"a",@progbits
	.sectionflags	@""
	.align	4
.nv.constant0._ZN7cutlass13device_kernelINS_4gemm6kernel13GemmUniversalIN4cute5tupleIJiiiiEEENS1_10collective13CollectiveMmaINS1_34MainloopSm90TmaGmmaWarpSpecializedILi4ENS5_IJNS4_1CILi1EEENSA_ILi2EEESB_EEENS1_35KernelTmaWarpSpecializedCooperativeEEENS5_IJNSA_ILi128EEESG_SG_EEEaNS5_IJlSB_lEEEaSI_NS4_8TiledMMAINS4_8MMA_AtomIJNS4_4SM904GMMA27MMA_64x128x32_S32S8S8_SS_TNEEEENS4_6LayoutINS5_IJSC_SB_SB_EEENS5_IJSB_NSA_ILi0EEESR_EEEEENS5_IJNS4_10UnderscoreESU_SU_EEEEENS4_23SM90_TMA_LOAD_MULTICASTENS4_14ComposedLayoutINS4_7SwizzleILi3ELi4ELi3EEENS4_18smem_ptr_flag_bitsILi8EEENSP_INS5_IJNSA_ILi8EEESG_EEENS5_IJSG_SB_EEEEEEEvNS4_8identityENS4_13SM90_TMA_LOADES17_vS18_EENS_8epilogue10collective6detail29Sm90TmaWarpSpecializedAdapterINS1C_15DefaultEpilogueIaSI_SI_NS1B_6thread17LinearCombinationIaLi1EiiLNS1G_9ScaleType4KindE0ELNS_15FloatRoundStyleE2EaEENS1_15EpilogueDefaultEEEEEvvEEEEvNT_6ParamsE:
	.zero		1664


//--------------------- SYMBOLS --------------------------

	.type		.nv.reservedSmem.offset0,@object
	.size		.nv.reservedSmem.offset0,0x4
	.type		__assertfail,@function
